//
// Generated by NVIDIA NVVM Compiler
//
// Compiler Build ID: CL-36424714
// Cuda compilation tools, release 13.0, V13.0.88
// Based on NVVM 20.0.0
//

.version 9.0
.target sm_100
.address_size 64

	// .globl	_Z12instancenormPKfPfS0_S0_

.visible .entry _Z12instancenormPKfPfS0_S0_(
	.param .u64 .ptr .align 1 _Z12instancenormPKfPfS0_S0__param_0,
	.param .u64 .ptr .align 1 _Z12instancenormPKfPfS0_S0__param_1,
	.param .u64 .ptr .align 1 _Z12instancenormPKfPfS0_S0__param_2,
	.param .u64 .ptr .align 1 _Z12instancenormPKfPfS0_S0__param_3
)
.maxntid 256
{
	.reg .pred 	%p<6>;
	.reg .b32 	%r<30>;
	.reg .b32 	%f<122>;
	.reg .b64 	%rd<23>;

	ld.param.u64 	%rd7, [_Z12instancenormPKfPfS0_S0__param_0];
	ld.param.u64 	%rd4, [_Z12instancenormPKfPfS0_S0__param_1];
	ld.param.u64 	%rd5, [_Z12instancenormPKfPfS0_S0__param_2];
	ld.param.u64 	%rd6, [_Z12instancenormPKfPfS0_S0__param_3];
	cvta.to.global.u64 	%rd1, %rd7;
	mov.u32 	%r12, %ctaid.x;
	mov.u32 	%r13, %ntid.x;
	mov.u32 	%r14, %tid.x;
	mad.lo.s32 	%r1, %r12, %r13, %r14;
	setp.gt.s32 	%p1, %r1, 100351;
	@%p1 bra 	$L__BB0_10;
	mul.hi.s32 	%r16, %r1, 1402438301;
	shr.u32 	%r17, %r16, 31;
	shr.s32 	%r18, %r16, 15;
	add.s32 	%r19, %r18, %r17;
	mul.lo.s32 	%r20, %r19, 100352;
	sub.s32 	%r21, %r1, %r20;
	mul.hi.s32 	%r22, %r21, 1402438301;
	shr.u32 	%r23, %r22, 31;
	shr.s32 	%r24, %r22, 6;
	add.s32 	%r2, %r24, %r23;
	mad.lo.s32 	%r28, %r2, 196, %r20;
	add.s64 	%rd2, %rd1, 56;
	mov.f32 	%f118, 0f00000000;
	mov.b32 	%r27, 0;
	mov.u32 	%r26, %r28;
$L__BB0_2:
	mul.wide.s32 	%rd8, %r26, 4;
	add.s64 	%rd9, %rd2, %rd8;
	ld.global.nc.f32 	%f12, [%rd9+-56];
	add.f32 	%f13, %f118, %f12;
	ld.global.nc.f32 	%f14, [%rd9+-52];
	add.f32 	%f15, %f13, %f14;
	ld.global.nc.f32 	%f16, [%rd9+-48];
	add.f32 	%f17, %f15, %f16;
	ld.global.nc.f32 	%f18, [%rd9+-44];
	add.f32 	%f19, %f17, %f18;
	ld.global.nc.f32 	%f20, [%rd9+-40];
	add.f32 	%f21, %f19, %f20;
	ld.global.nc.f32 	%f22, [%rd9+-36];
	add.f32 	%f23, %f21, %f22;
	ld.global.nc.f32 	%f24, [%rd9+-32];
	add.f32 	%f25, %f23, %f24;
	ld.global.nc.f32 	%f26, [%rd9+-28];
	add.f32 	%f27, %f25, %f26;
	ld.global.nc.f32 	%f28, [%rd9+-24];
	add.f32 	%f29, %f27, %f28;
	ld.global.nc.f32 	%f30, [%rd9+-20];
	add.f32 	%f31, %f29, %f30;
	ld.global.nc.f32 	%f32, [%rd9+-16];
	add.f32 	%f33, %f31, %f32;
	ld.global.nc.f32 	%f34, [%rd9+-12];
	add.f32 	%f35, %f33, %f34;
	ld.global.nc.f32 	%f36, [%rd9+-8];
	add.f32 	%f37, %f35, %f36;
	ld.global.nc.f32 	%f38, [%rd9+-4];
	add.f32 	%f39, %f37, %f38;
	ld.global.nc.f32 	%f40, [%rd9];
	add.f32 	%f41, %f39, %f40;
	ld.global.nc.f32 	%f42, [%rd9+4];
	add.f32 	%f43, %f41, %f42;
	ld.global.nc.f32 	%f44, [%rd9+8];
	add.f32 	%f45, %f43, %f44;
	ld.global.nc.f32 	%f46, [%rd9+12];
	add.f32 	%f47, %f45, %f46;
	ld.global.nc.f32 	%f48, [%rd9+16];
	add.f32 	%f49, %f47, %f48;
	ld.global.nc.f32 	%f50, [%rd9+20];
	add.f32 	%f51, %f49, %f50;
	ld.global.nc.f32 	%f52, [%rd9+24];
	add.f32 	%f53, %f51, %f52;
	ld.global.nc.f32 	%f54, [%rd9+28];
	add.f32 	%f55, %f53, %f54;
	ld.global.nc.f32 	%f56, [%rd9+32];
	add.f32 	%f57, %f55, %f56;
	ld.global.nc.f32 	%f58, [%rd9+36];
	add.f32 	%f59, %f57, %f58;
	ld.global.nc.f32 	%f60, [%rd9+40];
	add.f32 	%f61, %f59, %f60;
	ld.global.nc.f32 	%f62, [%rd9+44];
	add.f32 	%f63, %f61, %f62;
	ld.global.nc.f32 	%f64, [%rd9+48];
	add.f32 	%f65, %f63, %f64;
	ld.global.nc.f32 	%f66, [%rd9+52];
	add.f32 	%f118, %f65, %f66;
	add.s32 	%r27, %r27, 2;
	add.s32 	%r26, %r26, 28;
	setp.ne.s32 	%p2, %r27, 14;
	@%p2 bra 	$L__BB0_2;
	div.rn.f32 	%f3, %f118, 0f43440000;
	add.s64 	%rd3, %rd1, 28;
	mov.f32 	%f119, 0f00000000;
	mov.b32 	%r29, 0;
$L__BB0_4:
	mul.wide.s32 	%rd10, %r28, 4;
	add.s64 	%rd11, %rd3, %rd10;
	ld.global.nc.f32 	%f68, [%rd11+-28];
	sub.f32 	%f69, %f68, %f3;
	fma.rn.f32 	%f70, %f69, %f69, %f119;
	ld.global.nc.f32 	%f71, [%rd11+-24];
	sub.f32 	%f72, %f71, %f3;
	fma.rn.f32 	%f73, %f72, %f72, %f70;
	ld.global.nc.f32 	%f74, [%rd11+-20];
	sub.f32 	%f75, %f74, %f3;
	fma.rn.f32 	%f76, %f75, %f75, %f73;
	ld.global.nc.f32 	%f77, [%rd11+-16];
	sub.f32 	%f78, %f77, %f3;
	fma.rn.f32 	%f79, %f78, %f78, %f76;
	ld.global.nc.f32 	%f80, [%rd11+-12];
	sub.f32 	%f81, %f80, %f3;
	fma.rn.f32 	%f82, %f81, %f81, %f79;
	ld.global.nc.f32 	%f83, [%rd11+-8];
	sub.f32 	%f84, %f83, %f3;
	fma.rn.f32 	%f85, %f84, %f84, %f82;
	ld.global.nc.f32 	%f86, [%rd11+-4];
	sub.f32 	%f87, %f86, %f3;
	fma.rn.f32 	%f88, %f87, %f87, %f85;
	ld.global.nc.f32 	%f89, [%rd11];
	sub.f32 	%f90, %f89, %f3;
	fma.rn.f32 	%f91, %f90, %f90, %f88;
	ld.global.nc.f32 	%f92, [%rd11+4];
	sub.f32 	%f93, %f92, %f3;
	fma.rn.f32 	%f94, %f93, %f93, %f91;
	ld.global.nc.f32 	%f95, [%rd11+8];
	sub.f32 	%f96, %f95, %f3;
	fma.rn.f32 	%f97, %f96, %f96, %f94;
	ld.global.nc.f32 	%f98, [%rd11+12];
	sub.f32 	%f99, %f98, %f3;
	fma.rn.f32 	%f100, %f99, %f99, %f97;
	ld.global.nc.f32 	%f101, [%rd11+16];
	sub.f32 	%f102, %f101, %f3;
	fma.rn.f32 	%f103, %f102, %f102, %f100;
	ld.global.nc.f32 	%f104, [%rd11+20];
	sub.f32 	%f105, %f104, %f3;
	fma.rn.f32 	%f106, %f105, %f105, %f103;
	ld.global.nc.f32 	%f107, [%rd11+24];
	sub.f32 	%f108, %f107, %f3;
	fma.rn.f32 	%f119, %f108, %f108, %f106;
	add.s32 	%r29, %r29, 1;
	add.s32 	%r28, %r28, 14;
	setp.ne.s32 	%p3, %r29, 14;
	@%p3 bra 	$L__BB0_4;
	div.rn.f32 	%f110, %f119, 0f43440000;
	add.f32 	%f111, %f110, 0f3727C5AC;
	sqrt.rn.f32 	%f112, %f111;
	rcp.rn.f32 	%f113, %f112;
	mul.wide.s32 	%rd12, %r1, 4;
	add.s64 	%rd13, %rd1, %rd12;
	ld.global.nc.f32 	%f114, [%rd13];
	sub.f32 	%f115, %f114, %f3;
	mul.f32 	%f6, %f113, %f115;
	setp.eq.s64 	%p4, %rd5, 0;
	mov.f32 	%f120, 0f3F800000;
	@%p4 bra 	$L__BB0_7;
	cvta.to.global.u64 	%rd14, %rd5;
	mul.wide.s32 	%rd15, %r2, 4;
	add.s64 	%rd16, %rd14, %rd15;
	ld.global.nc.f32 	%f120, [%rd16];
$L__BB0_7:
	setp.eq.s64 	%p5, %rd6, 0;
	mov.f32 	%f121, 0f00000000;
	@%p5 bra 	$L__BB0_9;
	cvta.to.global.u64 	%rd17, %rd6;
	mul.wide.s32 	%rd18, %r2, 4;
	add.s64 	%rd19, %rd17, %rd18;
	ld.global.nc.f32 	%f121, [%rd19];
$L__BB0_9:
	fma.rn.f32 	%f117, %f6, %f120, %f121;
	cvta.to.global.u64 	%rd20, %rd4;
	add.s64 	%rd22, %rd20, %rd12;
	st.global.f32 	[%rd22], %f117;
$L__BB0_10:
	ret;

}


// ===== COMPILED SASS (sm_100) =====

	.target	sm_100

	.elftype	@"ET_EXEC"


//--------------------- .note.nv.tkinfo           --------------------------
	.section	.note.nv.tkinfo,"",@"SHT_NOTE"
	.sectionflags	@"SHF_NOTE_NV_TKINFO"
	.tkinfo
        /*0018*/ 	.word	0x00000002
        /*0030*/ 	.string	""
        /*0030*/ 	.string	"ptxas"
        /*0030*/ 	.string	"Cuda compilation tools, release 13.0, V13.0.88"
        /*0030*/ 	.string	"Build cuda_13.0.r13.0/compiler.36424714_0"
        /*0030*/ 	.string	"-arch sm_100 -m 64 "



//--------------------- .note.nv.cuinfo           --------------------------
	.section	.note.nv.cuinfo,"",@"SHT_NOTE"
	.sectionflags	@"SHF_NOTE_NV_CUINFO"
        /*0018*/ 	.short	0x0002
        /*001a*/ 	.short	0x0064
        /*001c*/ 	.short	0x0082
	.zero		2


//--------------------- .nv.info                  --------------------------
	.section	.nv.info,"",@"SHT_CUDA_INFO"
	.align	4


	//----- nvinfo : EIATTR_REGCOUNT
	.align		4
        /*0000*/ 	.byte	0x04, 0x2f
        /*0002*/ 	.short	(.L_1 - .L_0)
	.align		4
.L_0:
        /*0004*/ 	.word	index@(_Z12instancenormPKfPfS0_S0_)
        /*0008*/ 	.word	0x00000020


	//----- nvinfo : EIATTR_FRAME_SIZE
	.align		4
.L_1:
        /*000c*/ 	.byte	0x04, 0x11
        /*000e*/ 	.short	(.L_3 - .L_2)
	.align		4
.L_2:
        /*0010*/ 	.word	index@($__internal_2_$__cuda_sm3x_div_rn_noftz_f32_slowpath)
        /*0014*/ 	.word	0x00000000


	//----- nvinfo : EIATTR_FRAME_SIZE
	.align		4
.L_3:
        /*0018*/ 	.byte	0x04, 0x11
        /*001a*/ 	.short	(.L_5 - .L_4)
	.align		4
.L_4:
        /*001c*/ 	.word	index@($__internal_1_$__cuda_sm20_sqrt_rn_f32_slowpath)
        /*0020*/ 	.word	0x00000000


	//----- nvinfo : EIATTR_FRAME_SIZE
	.align		4
.L_5:
        /*0024*/ 	.byte	0x04, 0x11
        /*0026*/ 	.short	(.L_7 - .L_6)
	.align		4
.L_6:
        /*0028*/ 	.word	index@($__internal_0_$__cuda_sm20_rcp_rn_f32_slowpath)
        /*002c*/ 	.word	0x00000000


	//----- nvinfo : EIATTR_FRAME_SIZE
	.align		4
.L_7:
        /*0030*/ 	.byte	0x04, 0x11
        /*0032*/ 	.short	(.L_9 - .L_8)
	.align		4
.L_8:
        /*0034*/ 	.word	index@(_Z12instancenormPKfPfS0_S0_)
        /*0038*/ 	.word	0x00000000


	//----- nvinfo : EIATTR_MIN_STACK_SIZE
	.align		4
.L_9:
        /*003c*/ 	.byte	0x04, 0x12
        /*003e*/ 	.short	(.L_11 - .L_10)
	.align		4
.L_10:
        /*0040*/ 	.word	index@(_Z12instancenormPKfPfS0_S0_)
        /*0044*/ 	.word	0x00000000
.L_11:


//--------------------- .nv.compat                --------------------------
	.section	.nv.compat,"",@"SHT_CUDA_COMPAT_INFO"
	.align	4
        /*0000*/ 	.byte	0x02, 0x09, 0x00, 0x00, 0x02, 0x02, 0x01, 0x00, 0x02, 0x05, 0x05, 0x00, 0x03, 0x07, 0x01, 0x01
        /*0010*/ 	.byte	0x02, 0x03, 0x00, 0x00, 0x02, 0x06, 0x01, 0x00, 0x04, 0x0b, 0x08, 0x00, 0x01, 0x00, 0x00, 0x00
        /*0020*/ 	.byte	0x00, 0x00, 0x00, 0x00


//--------------------- .nv.info._Z12instancenormPKfPfS0_S0_ --------------------------
	.section	.nv.info._Z12instancenormPKfPfS0_S0_,"",@"SHT_CUDA_INFO"
	.sectionflags	@""
	.align	4


	//----- nvinfo : EIATTR_CUDA_API_VERSION
	.align		4
        /*0000*/ 	.byte	0x04, 0x37
        /*0002*/ 	.short	(.L_13 - .L_12)
.L_12:
        /*0004*/ 	.word	0x00000082


	//----- nvinfo : EIATTR_KPARAM_INFO
	.align		4
.L_13:
        /*0008*/ 	.byte	0x04, 0x17
        /*000a*/ 	.short	(.L_15 - .L_14)
.L_14:
        /*000c*/ 	.word	0x00000000
        /*0010*/ 	.short	0x0003
        /*0012*/ 	.short	0x0018
        /*0014*/ 	.byte	0x00, 0xf5, 0x21, 0x00


	//----- nvinfo : EIATTR_KPARAM_INFO
	.align		4
.L_15:
        /*0018*/ 	.byte	0x04, 0x17
        /*001a*/ 	.short	(.L_17 - .L_16)
.L_16:
        /*001c*/ 	.word	0x00000000
        /*0020*/ 	.short	0x0002
        /*0022*/ 	.short	0x0010
        /*0024*/ 	.byte	0x00, 0xf5, 0x21, 0x00


	//----- nvinfo : EIATTR_KPARAM_INFO
	.align		4
.L_17:
        /*0028*/ 	.byte	0x04, 0x17
        /*002a*/ 	.short	(.L_19 - .L_18)
.L_18:
        /*002c*/ 	.word	0x00000000
        /*0030*/ 	.short	0x0001
        /*0032*/ 	.short	0x0008
        /*0034*/ 	.byte	0x00, 0xf5, 0x21, 0x00


	//----- nvinfo : EIATTR_KPARAM_INFO
	.align		4
.L_19:
        /*0038*/ 	.byte	0x04, 0x17
        /*003a*/ 	.short	(.L_21 - .L_20)
.L_20:
        /*003c*/ 	.word	0x00000000
        /*0040*/ 	.short	0x0000
        /*0042*/ 	.short	0x0000
        /*0044*/ 	.byte	0x00, 0xf5, 0x21, 0x00


	//----- nvinfo : EIATTR_SPARSE_MMA_MASK
	.align		4
.L_21:
        /*0048*/ 	.byte	0x03, 0x50
        /*004a*/ 	.short	0x0000


	//----- nvinfo : EIATTR_MAXREG_COUNT
	.align		4
        /*004c*/ 	.byte	0x03, 0x1b
        /*004e*/ 	.short	0x00ff


	//----- nvinfo : EIATTR_MERCURY_ISA_VERSION
	.align		4
        /*0050*/ 	.byte	0x03, 0x5f
        /*0052*/ 	.short	0x0101


	//----- nvinfo : EIATTR_VRC_CTA_INIT_COUNT
	.align		4
        /*0054*/ 	.byte	0x02, 0x4a
	.zero		1
	.zero		1


	//----- nvinfo : EIATTR_EXIT_INSTR_OFFSETS
	.align		4
        /*0058*/ 	.byte	0x04, 0x1c
        /*005a*/ 	.short	(.L_23 - .L_22)


	//   ....[0]....
.L_22:
        /*005c*/ 	.word	0x00000060


	//   ....[1]....
        /*0060*/ 	.word	0x00001b60


	//----- nvinfo : EIATTR_MAX_THREADS
	.align		4
.L_23:
        /*0064*/ 	.byte	0x04, 0x05
        /*0066*/ 	.short	(.L_25 - .L_24)
.L_24:
        /*0068*/ 	.word	0x00000100
        /*006c*/ 	.word	0x00000001
        /*0070*/ 	.word	0x00000001


	//----- nvinfo : EIATTR_CRS_STACK_SIZE
	.align		4
.L_25:
        /*0074*/ 	.byte	0x04, 0x1e
        /*0076*/ 	.short	(.L_27 - .L_26)
.L_26:
        /*0078*/ 	.word	0x00000000


	//----- nvinfo : EIATTR_CBANK_PARAM_SIZE
	.align		4
.L_27:
        /*007c*/ 	.byte	0x03, 0x19
        /*007e*/ 	.short	0x0020


	//----- nvinfo : EIATTR_PARAM_CBANK
	.align		4
        /*0080*/ 	.byte	0x04, 0x0a
        /*0082*/ 	.short	(.L_29 - .L_28)
	.align		4
.L_28:
        /*0084*/ 	.word	index@(.nv.constant0._Z12instancenormPKfPfS0_S0_)
        /*0088*/ 	.short	0x0380
        /*008a*/ 	.short	0x0020


	//----- nvinfo : EIATTR_SW_WAR
	.align		4
.L_29:
        /*008c*/ 	.byte	0x04, 0x36
        /*008e*/ 	.short	(.L_31 - .L_30)
.L_30:
        /*0090*/ 	.word	0x00000008
.L_31:


//--------------------- .nv.callgraph             --------------------------
	.section	.nv.callgraph,"",@"SHT_CUDA_CALLGRAPH"
	.align	4
	.sectionentsize	8
	.align		4
        /*0000*/ 	.word	0x00000000
	.align		4
        /*0004*/ 	.word	0xffffffff
	.align		4
        /*0008*/ 	.word	0x00000000
	.align		4
        /*000c*/ 	.word	0xfffffffe
	.align		4
        /*0010*/ 	.word	0x00000000
	.align		4
        /*0014*/ 	.word	0xfffffffd
	.align		4
        /*0018*/ 	.word	0x00000000
	.align		4
        /*001c*/ 	.word	0xfffffffc


//--------------------- .text._Z12instancenormPKfPfS0_S0_ --------------------------
	.section	.text._Z12instancenormPKfPfS0_S0_,"ax",@progbits
	.align	128
        .global         _Z12instancenormPKfPfS0_S0_
        .type           _Z12instancenormPKfPfS0_S0_,@function
        .size           _Z12instancenormPKfPfS0_S0_,(.L_x_31 - _Z12instancenormPKfPfS0_S0_)
        .other          _Z12instancenormPKfPfS0_S0_,@"STO_CUDA_ENTRY STV_DEFAULT"
_Z12instancenormPKfPfS0_S0_:
.text._Z12instancenormPKfPfS0_S0_:
[----:B------:R-:W-:Y:S01]  /*0000*/  LDC R1, c[0x0][0x37c] ;  /* 0x0000df00ff017b82 */ /* 0x000fe20000000800 */
[----:B------:R-:W0:Y:S07]  /*0010*/  S2R R3, SR_TID.X ;  /* 0x0000000000037919 */ /* 0x000e2e0000002100 */
[----:B------:R-:W0:Y:S08]  /*0020*/  S2UR UR4, SR_CTAID.X ;  /* 0x00000000000479c3 */ /* 0x000e300000002500 */
[----:B------:R-:W0:Y:S02]  /*0030*/  LDC R6, c[0x0][0x360] ;  /* 0x0000d800ff067b82 */ /* 0x000e240000000800 */
[----:B0-----:R-:W-:-:S05]  /*0040*/  IMAD R6, R6, UR4, R3 ;  /* 0x0000000406067c24 */ /* 0x001fca000f8e0203 */
[----:B------:R-:W-:-:S13]  /*0050*/  ISETP.GT.AND P0, PT, R6, 0x187ff, PT ;  /* 0x000187ff0600780c */ /* 0x000fda0003f04270 */
[----:B------:R-:W-:Y:S05]  /*0060*/  @P0 EXIT ;  /* 0x000000000000094d */ /* 0x000fea0003800000 */
[----:B------:R-:W-:Y:S01]  /*0070*/  IMAD.HI R0, R6, 0x5397829d, RZ ;  /* 0x5397829d06007827 */ /* 0x000fe200078e02ff */
[----:B------:R-:W0:Y:S04]  /*0080*/  LDCU.64 UR6, c[0x0][0x380] ;  /* 0x00007000ff0677ac */ /* 0x000e280008000a00 */
[----:B------:R-:W-:Y:S01]  /*0090*/  SHF.R.U32.HI R3, RZ, 0x1f, R0 ;  /* 0x0000001fff037819 */ /* 0x000fe20000011600 */
[----:B------:R-:W1:Y:S03]  /*00a0*/  LDCU.64 UR8, c[0x0][0x358] ;  /* 0x00006b00ff0877ac */ /* 0x000e660008000a00 */
[----:B------:R-:W-:Y:S01]  /*00b0*/  LEA.HI.SX32 R3, R0, R3, 0x11 ;  /* 0x0000000300037211 */ /* 0x000fe200078f8aff */
[----:B------:R-:W-:-:S04]  /*00c0*/  UMOV UR4, URZ ;  /* 0x000000ff00047c82 */ /* 0x000fc80008000000 */
[----:B------:R-:W-:-:S05]  /*00d0*/  IMAD R3, R3, 0x18800, RZ ;  /* 0x0001880003037824 */ /* 0x000fca00078e02ff */
[----:B------:R-:W-:Y:S01]  /*00e0*/  IADD3 R0, PT, PT, R6, -R3, RZ ;  /* 0x8000000306007210 */ /* 0x000fe20007ffe0ff */
[----:B0-----:R-:W-:-:S04]  /*00f0*/  UIADD3 UR5, UP0, UPT, UR6, 0x38, URZ ;  /* 0x0000003806057890 */ /* 0x001fc8000ff1e0ff */
[----:B------:R-:W-:Y:S01]  /*0100*/  IMAD.HI R0, R0, 0x5397829d, RZ ;  /* 0x5397829d00007827 */ /* 0x000fe200078e02ff */
[----:B------:R-:W-:-:S04]  /*0110*/  UIADD3.X UR6, UPT, UPT, URZ, UR7, URZ, UP0, !UPT ;  /* 0x00000007ff067290 */ /* 0x000fc800087fe4ff */
[----:B------:R-:W-:-:S04]  /*0120*/  SHF.R.U32.HI R7, RZ, 0x1f, R0 ;  /* 0x0000001fff077819 */ /* 0x000fc80000011600 */
[----:B------:R-:W-:Y:S01]  /*0130*/  LEA.HI.SX32 R7, R0, R7, 0x1a ;  /* 0x0000000700077211 */ /* 0x000fe200078fd2ff */
[----:B------:R-:W-:-:S04]  /*0140*/  HFMA2 R0, -RZ, RZ, 0, 0 ;  /* 0x00000000ff007431 */ /* 0x000fc800000001ff */
[----:B------:R-:W-:-:S05]  /*0150*/  IMAD R13, R7, 0xc4, R3 ;  /* 0x000000c4070d7824 */ /* 0x000fca00078e0203 */
[----:B-1----:R-:W-:-:S07]  /*0160*/  MOV R5, R13 ;  /* 0x0000000d00057202 */ /* 0x002fce0000000f00 */
.L_x_0:
[----:B------:R-:W-:Y:S02]  /*0170*/  MOV R2, UR5 ;  /* 0x0000000500027c02 */ /* 0x000fe40008000f00 */
[----:B------:R-:W-:-:S03]  /*0180*/  MOV R3, UR6 ;  /* 0x0000000600037c02 */ /* 0x000fc60008000f00 */
[----:B------:R-:W-:-:S05]  /*0190*/  IMAD.WIDE R2, R5, 0x4, R2 ;  /* 0x0000000405027825 */ /* 0x000fca00078e0202 */
[----:B------:R-:W2:Y:S04]  /*01a0*/  LDG.E.CONSTANT R21, desc[UR8][R2.64+-0x38] ;  /* 0xffffc80802157981 */ /* 0x000ea8000c1e9900 */
[----:B------:R-:W3:Y:S04]  /*01b0*/  LDG.E.CONSTANT R27, desc[UR8][R2.64+-0x34] ;  /* 0xffffcc08021b7981 */ /* 0x000ee8000c1e9900 */
[----:B------:R-:W4:Y:S04]  /*01c0*/  LDG.E.CONSTANT R22, desc[UR8][R2.64+-0x30] ;  /* 0xffffd00802167981 */ /* 0x000f28000c1e9900 */
[----:B------:R-:W5:Y:S04]  /*01d0*/  LDG.E.CONSTANT R23, desc[UR8][R2.64+-0x2c] ;  /* 0xffffd40802177981 */ /* 0x000f68000c1e9900 */
        /* <DEDUP_REMOVED lines=14> */
[----:B------:R-:W5:Y:S01]  /*02c0*/  LDG.E.CONSTANT R9, desc[UR8][R2.64+0x10] ;  /* 0x0000100802097981 */ /* 0x000f62000c1e9900 */
[----:B--2---:R-:W-:-:S03]  /*02d0*/  FADD R0, R21, R0 ;  /* 0x0000000015007221 */ /* 0x004fc60000000000 */
[----:B------:R-:W2:Y:S01]  /*02e0*/  LDG.E.CONSTANT R21, desc[UR8][R2.64+0x14] ;  /* 0x0000140802157981 */ /* 0x000ea2000c1e9900 */
[----:B---3--:R-:W-:-:S03]  /*02f0*/  FADD R27, R0, R27 ;  /* 0x0000001b001b7221 */ /* 0x008fc60000000000 */
[----:B------:R-:W3:Y:S01]  /*0300*/  LDG.E.CONSTANT R0, desc[UR8][R2.64+0x18] ;  /* 0x0000180802007981 */ /* 0x000ee2000c1e9900 */
[----:B----4-:R-:W-:-:S03]  /*0310*/  FADD R26, R27, R22 ;  /* 0x000000161b1a7221 */ /* 0x010fc60000000000 */
[----:B------:R-:W4:Y:S01]  /*0320*/  LDG.E.CONSTANT R22, desc[UR8][R2.64+0x1c] ;  /* 0x00001c0802167981 */ /* 0x000f22000c1e9900 */
[----:B-----5:R-:W-:-:S03]  /*0330*/  FADD R26, R26, R23 ;  /* 0x000000171a1a7221 */ /* 0x020fc60000000000 */
[----:B------:R-:W5:Y:S01]  /*0340*/  LDG.E.CONSTANT R23, desc[UR8][R2.64+0x20] ;  /* 0x0000200802177981 */ /* 0x000f62000c1e9900 */
[----:B------:R-:W-:-:S03]  /*0350*/  FADD R27, R26, R25 ;  /* 0x000000191a1b7221 */ /* 0x000fc60000000000 */
[----:B------:R-:W5:Y:S01]  /*0360*/  LDG.E.CONSTANT R25, desc[UR8][R2.64+0x24] ;  /* 0x0000240802197981 */ /* 0x000f62000c1e9900 */
[----:B------:R-:W-:-:S03]  /*0370*/  FADD R27, R27, R24 ;  /* 0x000000181b1b7221 */ /* 0x000fc60000000000 */
[----:B------:R-:W5:Y:S01]  /*0380*/  LDG.E.CONSTANT R24, desc[UR8][R2.64+0x28] ;  /* 0x0000280802187981 */ /* 0x000f62000c1e9900 */
[----:B------:R-:W-:-:S03]  /*0390*/  FADD R27, R27, R20 ;  /* 0x000000141b1b7221 */ /* 0x000fc60000000000 */
[----:B------:R-:W5:Y:S01]  /*03a0*/  LDG.E.CONSTANT R20, desc[UR8][R2.64+0x2c] ;  /* 0x00002c0802147981 */ /* 0x000f62000c1e9900 */
[----:B------:R-:W-:-:S03]  /*03b0*/  FADD R27, R27, R8 ;  /* 0x000000081b1b7221 */ /* 0x000fc60000000000 */
[----:B------:R-:W5:Y:S04]  /*03c0*/  LDG.E.CONSTANT R8, desc[UR8][R2.64+0x30] ;  /* 0x0000300802087981 */ /* 0x000f68000c1e9900 */
[----:B------:R-:W5:Y:S01]  /*03d0*/  LDG.E.CONSTANT R26, desc[UR8][R2.64+0x34] ;  /* 0x00003408021a7981 */ /* 0x000f62000c1e9900 */
[----:B------:R-:W-:Y:S01]  /*03e0*/  FADD R4, R27, R4 ;  /* 0x000000041b047221 */ /* 0x000fe20000000000 */
[----:B------:R-:W-:Y:S01]  /*03f0*/  UIADD3 UR4, UPT, UPT, UR4, 0x2, URZ ;  /* 0x0000000204047890 */ /* 0x000fe2000fffe0ff */
[----:B------:R-:W-:Y:S02]  /*0400*/  IADD3 R5, PT, PT, R5, 0x1c, RZ ;  /* 0x0000001c05057810 */ /* 0x000fe40007ffe0ff */
[----:B------:R-:W-:Y:S01]  /*0410*/  FADD R19, R4, R19 ;  /* 0x0000001304137221 */ /* 0x000fe20000000000 */
[----:B------:R-:W-:-:S03]  /*0420*/  UISETP.NE.AND UP0, UPT, UR4, 0xe, UPT ;  /* 0x0000000e0400788c */ /* 0x000fc6000bf05270 */
[----:B------:R-:W-:-:S04]  /*0430*/  FADD R18, R19, R18 ;  /* 0x0000001213127221 */ /* 0x000fc80000000000 */
        /* <DEDUP_REMOVED lines=8> */
[----:B--2---:R-:W-:-:S04]  /*04c0*/  FADD R21, R10, R21 ;  /* 0x000000150a157221 */ /* 0x004fc80000000000 */
[----:B---3--:R-:W-:-:S04]  /*04d0*/  FADD R21, R21, R0 ;  /* 0x0000000015157221 */ /* 0x008fc80000000000 */
[----:B----4-:R-:W-:-:S04]  /*04e0*/  FADD R22, R21, R22 ;  /* 0x0000001615167221 */ /* 0x010fc80000000000 */
[----:B-----5:R-:W-:-:S04]  /*04f0*/  FADD R22, R22, R23 ;  /* 0x0000001716167221 */ /* 0x020fc80000000000 */
[----:B------:R-:W-:-:S04]  /*0500*/  FADD R25, R22, R25 ;  /* 0x0000001916197221 */ /* 0x000fc80000000000 */
[----:B------:R-:W-:-:S04]  /*0510*/  FADD R25, R25, R24 ;  /* 0x0000001819197221 */ /* 0x000fc80000000000 */
[----:B------:R-:W-:-:S04]  /*0520*/  FADD R25, R25, R20 ;  /* 0x0000001419197221 */ /* 0x000fc80000000000 */
[----:B------:R-:W-:-:S04]  /*0530*/  FADD R25, R25, R8 ;  /* 0x0000000819197221 */ /* 0x000fc80000000000 */
[----:B------:R-:W-:Y:S01]  /*0540*/  FADD R0, R25, R26 ;  /* 0x0000001a19007221 */ /* 0x000fe20000000000 */
[----:B------:R-:W-:Y:S06]  /*0550*/  BRA.U UP0, `(.L_x_0) ;  /* 0xfffffffd00047547 */ /* 0x000fec000b83ffff */
[----:B------:R-:W-:Y:S01]  /*0560*/  HFMA2 R3, -RZ, RZ, 0.95654296875, 0.10968017578125 ;  /* 0x3ba72f05ff037431 */ /* 0x000fe200000001ff */
[----:B------:R-:W-:Y:S01]  /*0570*/  MOV R9, 0x43440000 ;  /* 0x4344000000097802 */ /* 0x000fe20000000f00 */
[----:B------:R-:W0:Y:S01]  /*0580*/  FCHK P0, R0, 196 ;  /* 0x4344000000007902 */ /* 0x000e220000000000 */
[----:B------:R-:W-:Y:S03]  /*0590*/  BSSY.RECONVERGENT B0, `(.L_x_1) ;  /* 0x000000b000007945 */ /* 0x000fe60003800200 */
[----:B------:R-:W-:-:S04]  /*05a0*/  FFMA R2, R3, -R9, 1 ;  /* 0x3f80000003027423 */ /* 0x000fc80000000809 */
[----:B------:R-:W-:-:S04]  /*05b0*/  FFMA R3, R2, R3, 0.0051020407117903232574 ;  /* 0x3ba72f0502037423 */ /* 0x000fc80000000003 */
[----:B------:R-:W-:-:S04]  /*05c0*/  FFMA R8, R0, R3, RZ ;  /* 0x0000000300087223 */ /* 0x000fc800000000ff */
[----:B------:R-:W-:-:S04]  /*05d0*/  FFMA R2, R8, -196, R0 ;  /* 0xc344000008027823 */ /* 0x000fc80000000000 */
[----:B------:R-:W-:Y:S01]  /*05e0*/  FFMA R8, R3, R2, R8 ;  /* 0x0000000203087223 */ /* 0x000fe20000000008 */
[----:B0-----:R-:W-:Y:S06]  /*05f0*/  @!P0 BRA `(.L_x_2) ;  /* 0x0000000000108947 */ /* 0x001fec0003800000 */
[----:B------:R-:W-:Y:S02]  /*0600*/  MOV R3, R0 ;  /* 0x0000000000037202 */ /* 0x000fe40000000f00 */
[----:B------:R-:W-:-:S07]  /*0610*/  MOV R2, 0x630 ;  /* 0x0000063000027802 */ /* 0x000fce0000000f00 */
[----:B------:R-:W-:Y:S05]  /*0620*/  CALL.REL.NOINC `($__internal_2_$__cuda_sm3x_div_rn_noftz_f32_slowpath) ;  /* 0x0000001800807944 */ /* 0x000fea0003c00000 */
[----:B------:R-:W-:-:S07]  /*0630*/  MOV R8, R0 ;  /* 0x0000000000087202 */ /* 0x000fce0000000f00 */
.L_x_2:
[----:B------:R-:W-:Y:S05]  /*0640*/  BSYNC.RECONVERGENT B0 ;  /* 0x0000000000007941 */ /* 0x000fea0003800200 */
.L_x_1:
[----:B------:R-:W0:Y:S02]  /*0650*/  LDCU.64 UR4, c[0x0][0x380] ;  /* 0x00007000ff0477ac */ /* 0x000e240008000a00 */
[----:B0-----:R-:W-:-:S04]  /*0660*/  UIADD3 UR4, UP0, UPT, UR4, 0x1c, URZ ;  /* 0x0000001c04047890 */ /* 0x001fc8000ff1e0ff */
[----:B------:R-:W-:Y:S02]  /*0670*/  UIADD3.X UR5, UPT, UPT, URZ, UR5, URZ, UP0, !UPT ;  /* 0x00000005ff057290 */ /* 0x000fe400087fe4ff */
[----:B------:R-:W-:-:S04]  /*0680*/  MOV R2, UR4 ;  /* 0x0000000400027c02 */ /* 0x000fc80008000f00 */
        /* <DEDUP_REMOVED lines=13> */
[----:B------:R-:W-:-:S03]  /*0760*/  IADD3 R5, PT, PT, R13, 0xe, RZ ;  /* 0x0000000e0d057810 */ /* 0x000fc60007ffe0ff */
[----:B------:R-:W5:Y:S04]  /*0770*/  LDG.E.CONSTANT R23, desc[UR8][R10.64+0x10] ;  /* 0x000010080a177981 */ /* 0x000f68000c1e9900 */
[----:B------:R-:W5:Y:S01]  /*0780*/  LDG.E.CONSTANT R25, desc[UR8][R10.64+0x14] ;  /* 0x000014080a197981 */ /* 0x000f62000c1e9900 */
[----:B------:R-:W-:-:S03]  /*0790*/  IMAD.WIDE R4, R5, 0x4, R2 ;  /* 0x0000000405047825 */ /* 0x000fc600078e0202 */
[----:B------:R-:W5:Y:S04]  /*07a0*/  LDG.E.CONSTANT R12, desc[UR8][R10.64+0x18] ;  /* 0x000018080a0c7981 */ /* 0x000f68000c1e9900 */
[----:B------:R-:W5:Y:S04]  /*07b0*/  LDG.E.CONSTANT R29, desc[UR8][R4.64+-0x1c] ;  /* 0xffffe408041d7981 */ /* 0x000f68000c1e9900 */
[----:B------:R-:W5:Y:S04]  /*07c0*/  LDG.E.CONSTANT R11, desc[UR8][R4.64+-0x10] ;  /* 0xfffff008040b7981 */ /* 0x000f68000c1e9900 */
[----:B------:R-:W5:Y:S01]  /*07d0*/  LDG.E.CONSTANT R10, desc[UR8][R4.64+-0xc] ;  /* 0xfffff408040a7981 */ /* 0x000f62000c1e9900 */
[--C-:B--2---:R-:W-:Y:S01]  /*07e0*/  FADD R0, R0, -R8.reuse ;  /* 0x8000000800007221 */ /* 0x104fe20000000000 */
[----:B---3--:R-:W-:-:S03]  /*07f0*/  FADD R24, R22, -R8 ;  /* 0x8000000816187221 */ /* 0x008fc60000000000 */
[----:B------:R-:W-:Y:S02]  /*0800*/  FFMA R22, R0, R0, RZ ;  /* 0x0000000000167223 */ /* 0x000fe400000000ff */
[----:B------:R-:W2:Y:S02]  /*0810*/  LDG.E.CONSTANT R0, desc[UR8][R4.64+-0x18] ;  /* 0xffffe80804007981 */ /* 0x000ea4000c1e9900 */
[----:B------:R-:W-:Y:S01]  /*0820*/  FFMA R22, R24, R24, R22 ;  /* 0x0000001818167223 */ /* 0x000fe20000000016 */
[--C-:B----4-:R-:W-:Y:S01]  /*0830*/  FADD R24, R14, -R8.reuse ;  /* 0x800000080e187221 */ /* 0x110fe20000000000 */
[----:B-----5:R-:W-:Y:S01]  /*0840*/  FADD R20, R20, -R8 ;  /* 0x8000000814147221 */ /* 0x020fe20000000000 */
[----:B------:R-:W3:Y:S02]  /*0850*/  LDG.E.CONSTANT R14, desc[UR8][R4.64+-0x14] ;  /* 0xffffec08040e7981 */ /* 0x000ee4000c1e9900 */
[----:B------:R-:W-:Y:S01]  /*0860*/  FFMA R22, R24, R24, R22 ;  /* 0x0000001818167223 */ /* 0x000fe20000000016 */
[----:B------:R-:W-:-:S03]  /*0870*/  FADD R18, R18, -R8 ;  /* 0x8000000812127221 */ /* 0x000fc60000000000 */
[----:B------:R-:W-:Y:S02]  /*0880*/  FFMA R22, R20, R20, R22 ;  /* 0x0000001414167223 */ /* 0x000fe40000000016 */
[----:B------:R-:W4:Y:S02]  /*0890*/  LDG.E.CONSTANT R20, desc[UR8][R4.64+0x14] ;  /* 0x0000140804147981 */ /* 0x000f24000c1e9900 */
[----:B------:R-:W-:Y:S01]  /*08a0*/  FFMA R22, R18, R18, R22 ;  /* 0x0000001212167223 */ /* 0x000fe20000000016 */
[----:B------:R-:W-:Y:S02]  /*08b0*/  FADD R18, R16, -R8 ;  /* 0x8000000810127221 */ /* 0x000fe40000000000 */
[----:B------:R-:W5:Y:S02]  /*08c0*/  LDG.E.CONSTANT R16, desc[UR8][R4.64+-0x8] ;  /* 0xfffff80804107981 */ /* 0x000f64000c1e9900 */
[----:B------:R-:W-:Y:S01]  /*08d0*/  FFMA R22, R18, R18, R22 ;  /* 0x0000001212167223 */ /* 0x000fe20000000016 */
[----:B------:R-:W-:-:S02]  /*08e0*/  FADD R18, R27, -R8 ;  /* 0x800000081b127221 */ /* 0x000fc40000000000 */
[----:B------:R-:W4:Y:S02]  /*08f0*/  LDG.E.CONSTANT R27, desc[UR8][R4.64+-0x4] ;  /* 0xfffffc08041b7981 */ /* 0x000f24000c1e9900 */
[----:B------:R-:W-:Y:S01]  /*0900*/  FFMA R22, R18, R18, R22 ;  /* 0x0000001212167223 */ /* 0x000fe20000000016 */
[----:B------:R-:W-:Y:S02]  /*0910*/  FADD R18, R15, -R8 ;  /* 0x800000080f127221 */ /* 0x000fe40000000000 */
[----:B------:R-:W4:Y:S02]  /*0920*/  LDG.E.CONSTANT R15, desc[UR8][R4.64] ;  /* 0x00000008040f7981 */ /* 0x000f24000c1e9900 */
[----:B------:R-:W-:Y:S01]  /*0930*/  FFMA R22, R18, R18, R22 ;  /* 0x0000001212167223 */ /* 0x000fe20000000016 */
[----:B------:R-:W-:Y:S02]  /*0940*/  FADD R18, R17, -R8 ;  /* 0x8000000811127221 */ /* 0x000fe40000000000 */
[----:B------:R-:W4:Y:S02]  /*0950*/  LDG.E.CONSTANT R17, desc[UR8][R4.64+0x4] ;  /* 0x0000040804117981 */ /* 0x000f24000c1e9900 */
[----:B------:R-:W-:Y:S01]  /*0960*/  FFMA R22, R18, R18, R22 ;  /* 0x0000001212167223 */ /* 0x000fe20000000016 */
[----:B------:R-:W-:-:S02]  /*0970*/  FADD R18, R19, -R8 ;  /* 0x8000000813127221 */ /* 0x000fc40000000000 */
[----:B------:R-:W4:Y:S02]  /*0980*/  LDG.E.CONSTANT R19, desc[UR8][R4.64+0x8] ;  /* 0x0000080804137981 */ /* 0x000f24000c1e9900 */
[----:B------:R-:W-:Y:S01]  /*0990*/  FFMA R22, R18, R18, R22 ;  /* 0x0000001212167223 */ /* 0x000fe20000000016 */
[----:B------:R-:W-:Y:S02]  /*09a0*/  FADD R18, R21, -R8 ;  /* 0x8000000815127221 */ /* 0x000fe40000000000 */
[----:B------:R-:W4:Y:S02]  /*09b0*/  LDG.E.CONSTANT R21, desc[UR8][R4.64+0xc] ;  /* 0x00000c0804157981 */ /* 0x000f24000c1e9900 */
[----:B------:R-:W-:Y:S02]  /*09c0*/  FFMA R24, R18, R18, R22 ;  /* 0x0000001212187223 */ /* 0x000fe40000000016 */
[----:B------:R-:W4:Y:S04]  /*09d0*/  LDG.E.CONSTANT R18, desc[UR8][R4.64+0x10] ;  /* 0x0000100804127981 */ /* 0x000f28000c1e9900 */
[----:B------:R3:W4:Y:S01]  /*09e0*/  LDG.E.CONSTANT R22, desc[UR8][R4.64+0x18] ;  /* 0x0000180804167981 */ /* 0x000722000c1e9900 */
[--C-:B------:R-:W-:Y:S01]  /*09f0*/  FADD R23, R23, -R8.reuse ;  /* 0x8000000817177221 */ /* 0x100fe20000000000 */
[----:B------:R-:W-:-:S03]  /*0a00*/  FADD R25, R25, -R8 ;  /* 0x8000000819197221 */ /* 0x000fc60000000000 */
[----:B------:R-:W-:Y:S01]  /*0a10*/  FFMA R24, R23, R23, R24 ;  /* 0x0000001717187223 */ /* 0x000fe20000000018 */
[----:B------:R-:W-:-:S03]  /*0a20*/  FADD R23, R12, -R8 ;  /* 0x800000080c177221 */ /* 0x000fc60000000000 */
[----:B------:R-:W-:Y:S01]  /*0a30*/  FFMA R24, R25, R25, R24 ;  /* 0x0000001919187223 */ /* 0x000fe20000000018 */
[----:B------:R-:W-:-:S03]  /*0a40*/  FADD R29, R29, -R8 ;  /* 0x800000081d1d7221 */ /* 0x000fc60000000000 */
[----:B------:R-:W-:-:S04]  /*0a50*/  FFMA R24, R23, R23, R24 ;  /* 0x0000001717187223 */ /* 0x000fc80000000018 */
[----:B------:R-:W-:Y:S01]  /*0a60*/  FFMA R24, R29, R29, R24 ;  /* 0x0000001d1d187223 */ /* 0x000fe20000000018 */
[--C-:B------:R-:W-:Y:S01]  /*0a70*/  FADD R11, R11, -R8.reuse ;  /* 0x800000080b0b7221 */ /* 0x100fe20000000000 */
[----:B------:R-:W-:Y:S01]  /*0a80*/  IADD3 R13, PT, PT, R13, 0x1c, RZ ;  /* 0x0000001c0d0d7810 */ /* 0x000fe20007ffe0ff */
[----:B------:R-:W-:Y:S01]  /*0a90*/  UMOV UR4, 0x2 ;  /* 0x0000000200047882 */ /* 0x000fe20000000000 */
[----:B--2---:R-:W-:-:S04]  /*0aa0*/  FADD R23, R0, -R8 ;  /* 0x8000000800177221 */ /* 0x004fc80000000000 */
[----:B------:R-:W-:Y:S01]  /*0ab0*/  FFMA R24, R23, R23, R24 ;  /* 0x0000001717187223 */ /* 0x000fe20000000018 */
[----:B---3--:R-:W-:-:S04]  /*0ac0*/  FADD R5, R14, -R8 ;  /* 0x800000080e057221 */ /* 0x008fc80000000000 */
[----:B------:R-:W-:Y:S01]  /*0ad0*/  FFMA R24, R5, R5, R24 ;  /* 0x0000000505187223 */ /* 0x000fe20000000018 */
[----:B------:R-:W-:-:S03]  /*0ae0*/  FADD R5, R10, -R8 ;  /* 0x800000080a057221 */ /* 0x000fc60000000000 */
[----:B------:R-:W-:-:S04]  /*0af0*/  FFMA R24, R11, R11, R24 ;  /* 0x0000000b0b187223 */ /* 0x000fc80000000018 */
[----:B------:R-:W-:Y:S01]  /*0b00*/  FFMA R24, R5, R5, R24 ;  /* 0x0000000505187223 */ /* 0x000fe20000000018 */
[----:B-----5:R-:W-:-:S04]  /*0b10*/  FADD R5, R16, -R8 ;  /* 0x8000000810057221 */ /* 0x020fc80000000000 */
[----:B------:R-:W-:Y:S01]  /*0b20*/  FFMA R24, R5, R5, R24 ;  /* 0x0000000505187223 */ /* 0x000fe20000000018 */
[----:B----4-:R-:W-:-:S04]  /*0b30*/  FADD R27, R27, -R8 ;  /* 0x800000081b1b7221 */ /* 0x010fc80000000000 */
[----:B------:R-:W-:Y:S01]  /*0b40*/  FFMA R24, R27, R27, R24 ;  /* 0x0000001b1b187223 */ /* 0x000fe20000000018 */
[----:B------:R-:W-:-:S04]  /*0b50*/  FADD R15, R15, -R8 ;  /* 0x800000080f0f7221 */ /* 0x000fc80000000000 */
[----:B------:R-:W-:Y:S01]  /*0b60*/  FFMA R24, R15, R15, R24 ;  /* 0x0000000f0f187223 */ /* 0x000fe20000000018 */
[----:B------:R-:W-:-:S04]  /*0b70*/  FADD R17, R17, -R8 ;  /* 0x8000000811117221 */ /* 0x000fc80000000000 */
[----:B------:R-:W-:Y:S01]  /*0b80*/  FFMA R24, R17, R17, R24 ;  /* 0x0000001111187223 */ /* 0x000fe20000000018 */
[----:B------:R-:W-:-:S04]  /*0b90*/  FADD R19, R19, -R8 ;  /* 0x8000000813137221 */ /* 0x000fc80000000000 */
[----:B------:R-:W-:Y:S01]  /*0ba0*/  FFMA R24, R19, R19, R24 ;  /* 0x0000001313187223 */ /* 0x000fe20000000018 */
[--C-:B------:R-:W-:Y:S01]  /*0bb0*/  FADD R21, R21, -R8.reuse ;  /* 0x8000000815157221 */ /* 0x100fe20000000000 */
[----:B------:R-:W-:-:S03]  /*0bc0*/  FADD R5, R18, -R8 ;  /* 0x8000000812057221 */ /* 0x000fc60000000000 */
[----:B------:R-:W-:Y:S01]  /*0bd0*/  FFMA R24, R21, R21, R24 ;  /* 0x0000001515187223 */ /* 0x000fe20000000018 */
[----:B------:R-:W-:-:S03]  /*0be0*/  FADD R11, R20, -R8 ;  /* 0x80000008140b7221 */ /* 0x000fc60000000000 */
[----:B------:R-:W-:Y:S01]  /*0bf0*/  FFMA R24, R5, R5, R24 ;  /* 0x0000000505187223 */ /* 0x000fe20000000018 */
[----:B------:R-:W-:-:S03]  /*0c00*/  FADD R25, R22, -R8 ;  /* 0x8000000816197221 */ /* 0x000fc60000000000 */
[----:B------:R-:W-:-:S04]  /*0c10*/  FFMA R24, R11, R11, R24 ;  /* 0x0000000b0b187223 */ /* 0x000fc80000000018 */
[----:B------:R-:W-:-:S07]  /*0c20*/  FFMA R25, R25, R25, R24 ;  /* 0x0000001919197223 */ /* 0x000fce0000000018 */
.L_x_3:
        /* <DEDUP_REMOVED lines=15> */
[----:B------:R5:W5:Y:S02]  /*0d20*/  LDG.E.CONSTANT R4, desc[UR8][R16.64+0x18] ;  /* 0x0000180810047981 */ /* 0x000b64000c1e9900 */
[----:B------:R-:W-:-:S05]  /*0d30*/  IMAD.WIDE R10, R11, 0x4, R2 ;  /* 0x000000040b0a7825 */ /* 0x000fca00078e0202 */
[----:B------:R-:W5:Y:S01]  /*0d40*/  LDG.E.CONSTANT R16, desc[UR8][R10.64+-0x8] ;  /* 0xfffff8080a107981 */ /* 0x000f62000c1e9900 */
[----:B--2---:R-:W-:-:S03]  /*0d50*/  FADD R24, R27, -R8 ;  /* 0x800000081b187221 */ /* 0x004fc60000000000 */
[----:B------:R-:W2:Y:S01]  /*0d60*/  LDG.E.CONSTANT R27, desc[UR8][R10.64+-0x1c] ;  /* 0xffffe4080a1b7981 */ /* 0x000ea2000c1e9900 */
[--C-:B---3--:R-:W-:Y:S01]  /*0d70*/  FADD R20, R20, -R8.reuse ;  /* 0x8000000814147221 */ /* 0x108fe20000000000 */
[----:B------:R-:W-:Y:S02]  /*0d80*/  FFMA R24, R24, R24, R25 ;  /* 0x0000001818187223 */ /* 0x000fe40000000019 */
[----:B------:R-:W3:Y:S01]  /*0d90*/  LDG.E.CONSTANT R25, desc[UR8][R10.64+-0x18] ;  /* 0xffffe8080a197981 */ /* 0x000ee2000c1e9900 */
[----:B----4-:R-:W-:Y:S01]  /*0da0*/  FADD R18, R18, -R8 ;  /* 0x8000000812127221 */ /* 0x010fe20000000000 */
[----:B------:R-:W-:Y:S02]  /*0db0*/  FFMA R24, R20, R20, R24 ;  /* 0x0000001414187223 */ /* 0x000fe40000000018 */
[----:B------:R-:W4:Y:S01]  /*0dc0*/  LDG.E.CONSTANT R20, desc[UR8][R10.64+-0x14] ;  /* 0xffffec080a147981 */ /* 0x000f22000c1e9900 */
[----:B-----5:R-:W-:Y:S01]  /*0dd0*/  FADD R17, R0, -R8 ;  /* 0x8000000800117221 */ /* 0x020fe20000000000 */
[----:B------:R-:W-:-:S02]  /*0de0*/  FFMA R24, R18, R18, R24 ;  /* 0x0000001212187223 */ /* 0x000fc40000000018 */
[----:B------:R-:W5:Y:S02]  /*0df0*/  LDG.E.CONSTANT R0, desc[UR8][R10.64+-0x10] ;  /* 0xfffff0080a007981 */ /* 0x000f64000c1e9900 */
[----:B------:R-:W-:Y:S02]  /*0e00*/  FFMA R24, R17, R17, R24 ;  /* 0x0000001111187223 */ /* 0x000fe40000000018 */
[----:B------:R-:W5:Y:S01]  /*0e10*/  LDG.E.CONSTANT R18, desc[UR8][R10.64+-0xc] ;  /* 0xfffff4080a127981 */ /* 0x000f62000c1e9900 */
[--C-:B------:R-:W-:Y:S01]  /*0e20*/  FADD R17, R14, -R8.reuse ;  /* 0x800000080e117221 */ /* 0x100fe20000000000 */
[----:B------:R-:W-:Y:S02]  /*0e30*/  FADD R23, R23, -R8 ;  /* 0x8000000817177221 */ /* 0x000fe40000000000 */
[----:B------:R-:W5:Y:S01]  /*0e40*/  LDG.E.CONSTANT R14, desc[UR8][R10.64+-0x4] ;  /* 0xfffffc080a0e7981 */ /* 0x000f62000c1e9900 */
[----:B------:R-:W-:Y:S01]  /*0e50*/  FFMA R24, R17, R17, R24 ;  /* 0x0000001111187223 */ /* 0x000fe20000000018 */
[----:B------:R-:W-:-:S03]  /*0e60*/  FADD R19, R19, -R8 ;  /* 0x8000000813137221 */ /* 0x000fc60000000000 */
[----:B------:R-:W-:Y:S02]  /*0e70*/  FFMA R24, R23, R23, R24 ;  /* 0x0000001717187223 */ /* 0x000fe40000000018 */
        /* <DEDUP_REMOVED lines=10> */
[----:B------:R-:W-:Y:S01]  /*0f20*/  FFMA R24, R29, R29, R24 ;  /* 0x0000001d1d187223 */ /* 0x000fe20000000018 */
[--C-:B------:R-:W-:Y:S02]  /*0f30*/  FADD R29, R21, -R8.reuse ;  /* 0x80000008151d7221 */ /* 0x100fe40000000000 */
[----:B------:R-:W5:Y:S01]  /*0f40*/  LDG.E.CONSTANT R21, desc[UR8][R10.64+0xc] ;  /* 0x00000c080a157981 */ /* 0x000f62000c1e9900 */
[----:B------:R-:W-:Y:S01]  /*0f50*/  FADD R15, R15, -R8 ;  /* 0x800000080f0f7221 */ /* 0x000fe20000000000 */
[----:B------:R-:W-:Y:S02]  /*0f60*/  FFMA R24, R29, R29, R24 ;  /* 0x0000001d1d187223 */ /* 0x000fe40000000018 */
[----:B------:R-:W5:Y:S01]  /*0f70*/  LDG.E.CONSTANT R29, desc[UR8][R10.64+0x10] ;  /* 0x000010080a1d7981 */ /* 0x000f62000c1e9900 */
[----:B------:R-:W-:Y:S01]  /*0f80*/  FADD R5, R5, -R8 ;  /* 0x8000000805057221 */ /* 0x000fe20000000000 */
[----:B------:R-:W-:-:S02]  /*0f90*/  FFMA R24, R15, R15, R24 ;  /* 0x0000000f0f187223 */ /* 0x000fc40000000018 */
[----:B------:R5:W5:Y:S02]  /*0fa0*/  LDG.E.CONSTANT R15, desc[UR8][R10.64+0x14] ;  /* 0x000014080a0f7981 */ /* 0x000b64000c1e9900 */
[----:B------:R-:W-:Y:S01]  /*0fb0*/  FFMA R24, R5, R5, R24 ;  /* 0x0000000505187223 */ /* 0x000fe20000000018 */
[----:B------:R-:W-:Y:S01]  /*0fc0*/  IADD3 R5, PT, PT, R13, 0x1c, RZ ;  /* 0x0000001c0d057810 */ /* 0x000fe20007ffe0ff */
[----:B------:R-:W-:-:S04]  /*0fd0*/  FADD R22, R4, -R8 ;  /* 0x8000000804167221 */ /* 0x000fc80000000000 */
[----:B------:R-:W-:-:S04]  /*0fe0*/  IMAD.WIDE R4, R5, 0x4, R2 ;  /* 0x0000000405047825 */ /* 0x000fc800078e0202 */
[----:B------:R-:W-:Y:S01]  /*0ff0*/  FFMA R24, R22, R22, R24 ;  /* 0x0000001616187223 */ /* 0x000fe20000000018 */
[----:B------:R-:W5:Y:S01]  /*1000*/  LDG.E.CONSTANT R11, desc[UR8][R4.64+-0x14] ;  /* 0xffffec08040b7981 */ /* 0x000f62000c1e9900 */
[----:B--2---:R-:W-:-:S03]  /*1010*/  FADD R22, R27, -R8 ;  /* 0x800000081b167221 */ /* 0x004fc60000000000 */
[----:B------:R-:W2:Y:S01]  /*1020*/  LDG.E.CONSTANT R27, desc[UR8][R4.64+-0x1c] ;  /* 0xffffe408041b7981 */ /* 0x000ea2000c1e9900 */
[----:B------:R-:W-:Y:S01]  /*1030*/  FFMA R24, R22, R22, R24 ;  /* 0x0000001616187223 */ /* 0x000fe20000000018 */
[----:B---3--:R-:W-:Y:S02]  /*1040*/  FADD R22, R25, -R8 ;  /* 0x8000000819167221 */ /* 0x008fe40000000000 */
[----:B------:R-:W3:Y:S02]  /*1050*/  LDG.E.CONSTANT R25, desc[UR8][R4.64+-0x18] ;  /* 0xffffe80804197981 */ /* 0x000ee4000c1e9900 */
[----:B------:R-:W-:Y:S01]  /*1060*/  FFMA R24, R22, R22, R24 ;  /* 0x0000001616187223 */ /* 0x000fe20000000018 */
[--C-:B----4-:R-:W-:Y:S01]  /*1070*/  FADD R20, R20, -R8.reuse ;  /* 0x8000000814147221 */ /* 0x110fe20000000000 */
[----:B------:R-:W4:Y:S01]  /*1080*/  LDG.E.CONSTANT R22, desc[UR8][R4.64+0x4] ;  /* 0x0000040804167981 */ /* 0x000f22000c1e9900 */
[----:B-----5:R-:W-:Y:S02]  /*1090*/  FADD R10, R0, -R8 ;  /* 0x80000008000a7221 */ /* 0x020fe40000000000 */
[----:B------:R-:W-:Y:S01]  /*10a0*/  FFMA R24, R20, R20, R24 ;  /* 0x0000001414187223 */ /* 0x000fe20000000018 */
[----:B------:R-:W5:Y:S01]  /*10b0*/  LDG.E.CONSTANT R0, desc[UR8][R4.64+-0x10] ;  /* 0xfffff00804007981 */ /* 0x000f62000c1e9900 */
[----:B------:R-:W-:-:S02]  /*10c0*/  FADD R18, R18, -R8 ;  /* 0x8000000812127221 */ /* 0x000fc40000000000 */
[----:B------:R-:W-:Y:S01]  /*10d0*/  FFMA R24, R10, R10, R24 ;  /* 0x0000000a0a187223 */ /* 0x000fe20000000018 */
[----:B------:R-:W4:Y:S04]  /*10e0*/  LDG.E.CONSTANT R20, desc[UR8][R4.64+-0x4] ;  /* 0xfffffc0804147981 */ /* 0x000f28000c1e9900 */
[----:B------:R-:W4:Y:S01]  /*10f0*/  LDG.E.CONSTANT R10, desc[UR8][R4.64+-0xc] ;  /* 0xfffff408040a7981 */ /* 0x000f22000c1e9900 */
[----:B------:R-:W-:Y:S01]  /*1100*/  FFMA R24, R18, R18, R24 ;  /* 0x0000001212187223 */ /* 0x000fe20000000018 */
[--C-:B------:R-:W-:Y:S02]  /*1110*/  FADD R18, R16, -R8.reuse ;  /* 0x8000000810127221 */ /* 0x100fe40000000000 */
[----:B------:R-:W4:Y:S01]  /*1120*/  LDG.E.CONSTANT R16, desc[UR8][R4.64+-0x8] ;  /* 0xfffff80804107981 */ /* 0x000f22000c1e9900 */
[----:B------:R-:W-:Y:S01]  /*1130*/  FADD R14, R14, -R8 ;  /* 0x800000080e0e7221 */ /* 0x000fe20000000000 */
[----:B------:R-:W-:Y:S01]  /*1140*/  FFMA R24, R18, R18, R24 ;  /* 0x0000001212187223 */ /* 0x000fe20000000018 */
[----:B------:R-:W-:Y:S01]  /*1150*/  FADD R23, R23, -R8 ;  /* 0x8000000817177221 */ /* 0x000fe20000000000 */
[----:B------:R-:W4:Y:S02]  /*1160*/  LDG.E.CONSTANT R18, desc[UR8][R4.64] ;  /* 0x0000000804127981 */ /* 0x000f24000c1e9900 */
[----:B------:R-:W-:Y:S01]  /*1170*/  FFMA R24, R14, R14, R24 ;  /* 0x0000000e0e187223 */ /* 0x000fe20000000018 */
[----:B------:R-:W-:-:S03]  /*1180*/  FADD R19, R19, -R8 ;  /* 0x8000000813137221 */ /* 0x000fc60000000000 */
[----:B------:R-:W-:Y:S02]  /*1190*/  FFMA R24, R23, R23, R24 ;  /* 0x0000001717187223 */ /* 0x000fe40000000018 */
[----:B------:R-:W4:Y:S02]  /*11a0*/  LDG.E.CONSTANT R23, desc[UR8][R4.64+0x8] ;  /* 0x0000080804177981 */ /* 0x000f24000c1e9900 */
[----:B------:R-:W-:Y:S02]  /*11b0*/  FFMA R24, R19, R19, R24 ;  /* 0x0000001313187223 */ /* 0x000fe40000000018 */
[----:B------:R-:W4:Y:S01]  /*11c0*/  LDG.E.CONSTANT R19, desc[UR8][R4.64+0xc] ;  /* 0x00000c0804137981 */ /* 0x000f22000c1e9900 */
[----:B------:R-:W-:-:S04]  /*11d0*/  FADD R17, R17, -R8 ;  /* 0x8000000811117221 */ /* 0x000fc80000000000 */
[----:B------:R-:W-:Y:S01]  /*11e0*/  FFMA R24, R17, R17, R24 ;  /* 0x0000001111187223 */ /* 0x000fe20000000018 */
[--C-:B------:R-:W-:Y:S01]  /*11f0*/  FADD R21, R21, -R8.reuse ;  /* 0x8000000815157221 */ /* 0x100fe20000000000 */
[----:B------:R-:W4:Y:S01]  /*1200*/  LDG.E.CONSTANT R17, desc[UR8][R4.64+0x10] ;  /* 0x0000100804117981 */ /* 0x000f22000c1e9900 */
[----:B------:R-:W-:Y:S02]  /*1210*/  FADD R29, R29, -R8 ;  /* 0x800000081d1d7221 */ /* 0x000fe40000000000 */
[----:B------:R-:W-:Y:S02]  /*1220*/  FFMA R24, R21, R21, R24 ;  /* 0x0000001515187223 */ /* 0x000fe40000000018 */
[----:B------:R-:W4:Y:S01]  /*1230*/  LDG.E.CONSTANT R21, desc[UR8][R4.64+0x14] ;  /* 0x0000140804157981 */ /* 0x000f22000c1e9900 */
[----:B------:R-:W-:Y:S01]  /*1240*/  FADD R15, R15, -R8 ;  /* 0x800000080f0f7221 */ /* 0x000fe20000000000 */
[----:B------:R-:W-:Y:S01]  /*1250*/  FFMA R24, R29, R29, R24 ;  /* 0x0000001d1d187223 */ /* 0x000fe20000000018 */
[----:B------:R-:W-:Y:S01]  /*1260*/  FADD R12, R12, -R8 ;  /* 0x800000080c0c7221 */ /* 0x000fe20000000000 */
[----:B------:R-:W4:Y:S02]  /*1270*/  LDG.E.CONSTANT R29, desc[UR8][R4.64+0x18] ;  /* 0x00001808041d7981 */ /* 0x000f24000c1e9900 */
[----:B------:R-:W-:Y:S01]  /*1280*/  FFMA R24, R15, R15, R24 ;  /* 0x0000000f0f187223 */ /* 0x000fe20000000018 */
[----:B------:R-:W-:-:S05]  /*1290*/  IADD3 R15, PT, PT, R13, 0x2a, RZ ;  /* 0x0000002a0d0f7810 */ /* 0x000fca0007ffe0ff */
[----:B------:R-:W-:-:S04]  /*12a0*/  IMAD.WIDE R14, R15, 0x4, R2 ;  /* 0x000000040f0e7825 */ /* 0x000fc800078e0202 */
[----:B------:R-:W-:Y:S01]  /*12b0*/  FFMA R24, R12, R12, R24 ;  /* 0x0000000c0c187223 */ /* 0x000fe20000000018 */
[--C-:B------:R-:W-:Y:S01]  /*12c0*/  FADD R11, R11, -R8.reuse ;  /* 0x800000080b0b7221 */ /* 0x100fe20000000000 */
[----:B------:R-:W4:Y:S04]  /*12d0*/  LDG.E.CONSTANT R5, desc[UR8][R14.64+-0x14] ;  /* 0xffffec080e057981 */ /* 0x000f28000c1e9900 */
[----:B------:R-:W4:Y:S01]  /*12e0*/  LDG.E.CONSTANT R4, desc[UR8][R14.64+-0x8] ;  /* 0xfffff8080e047981 */ /* 0x000f22000c1e9900 */
[----:B--2---:R-:W-:-:S03]  /*12f0*/  FADD R12, R27, -R8 ;  /* 0x800000081b0c7221 */ /* 0x004fc60000000000 */
[----:B------:R-:W2:Y:S01]  /*1300*/  LDG.E.CONSTANT R27, desc[UR8][R14.64+-0x1c] ;  /* 0xffffe4080e1b7981 */ /* 0x000ea2000c1e9900 */
[----:B------:R-:W-:Y:S01]  /*1310*/  FFMA R24, R12, R12, R24 ;  /* 0x0000000c0c187223 */ /* 0x000fe20000000018 */
[----:B---3--:R-:W-:Y:S02]  /*1320*/  FADD R12, R25, -R8 ;  /* 0x80000008190c7221 */ /* 0x008fe40000000000 */
[----:B------:R-:W3:Y:S02]  /*1330*/  LDG.E.CONSTANT R25, desc[UR8][R14.64+-0x18] ;  /* 0xffffe8080e197981 */ /* 0x000ee4000c1e9900 */
[----:B------:R-:W-:Y:S02]  /*1340*/  FFMA R24, R12, R12, R24 ;  /* 0x0000000c0c187223 */ /* 0x000fe40000000018 */
[----:B------:R-:W3:Y:S01]  /*1350*/  LDG.E.CONSTANT R12, desc[UR8][R14.64] ;  /* 0x000000080e0c7981 */ /* 0x000ee2000c1e9900 */
[----:B-----5:R-:W-:Y:S01]  /*1360*/  FADD R0, R0, -R8 ;  /* 0x8000000800007221 */ /* 0x020fe20000000000 */
[----:B------:R-:W-:-:S02]  /*1370*/  FFMA R24, R11, R11, R24 ;  /* 0x0000000b0b187223 */ /* 0x000fc40000000018 */
[----:B------:R-:W5:Y:S02]  /*1380*/  LDG.E.CONSTANT R11, desc[UR8][R14.64+-0x10] ;  /* 0xfffff0080e0b7981 */ /* 0x000f64000c1e9900 */
[----:B------:R-:W-:Y:S02]  /*1390*/  FFMA R24, R0, R0, R24 ;  /* 0x0000000000187223 */ /* 0x000fe40000000018 */
[----:B------:R-:W5:Y:S01]  /*13a0*/  LDG.E.CONSTANT R0, desc[UR8][R14.64+-0xc] ;  /* 0xfffff4080e007981 */ /* 0x000f62000c1e9900 */
[----:B----4-:R-:W-:-:S04]  /*13b0*/  FADD R10, R10, -R8 ;  /* 0x800000080a0a7221 */ /* 0x010fc80000000000 */
[----:B------:R-:W-:Y:S01]  /*13c0*/  FFMA R24, R10, R10, R24 ;  /* 0x0000000a0a187223 */ /* 0x000fe20000000018 */
[--C-:B------:R-:W-:Y:S01]  /*13d0*/  FADD R16, R16, -R8.reuse ;  /* 0x8000000810107221 */ /* 0x100fe20000000000 */
[----:B------:R-:W-:Y:S01]  /*13e0*/  FADD R20, R20, -R8 ;  /* 0x8000000814147221 */ /* 0x000fe20000000000 */
[----:B------:R-:W4:Y:S02]  /*13f0*/  LDG.E.CONSTANT R10, desc[UR8][R14.64+-0x4] ;  /* 0xfffffc080e0a7981 */ /* 0x000f24000c1e9900 */
[----:B------:R-:W-:Y:S01]  /*1400*/  FFMA R24, R16, R16, R24 ;  /* 0x0000001010187223 */ /* 0x000fe20000000018 */
[--C-:B------:R-:W-:Y:S01]  /*1410*/  FADD R18, R18, -R8.reuse ;  /* 0x8000000812127221 */ /* 0x100fe20000000000 */
[----:B------:R-:W-:Y:S01]  /*1420*/  FADD R22, R22, -R8 ;  /* 0x8000000816167221 */ /* 0x000fe20000000000 */
[----:B------:R-:W4:Y:S01]  /*1430*/  LDG.E.CONSTANT R16, desc[UR8][R14.64+0x4] ;  /* 0x000004080e107981 */ /* 0x000f22000c1e9900 */
[----:B------:R-:W-:Y:S01]  /*1440*/  FFMA R24, R20, R20, R24 ;  /* 0x0000001414187223 */ /* 0x000fe20000000018 */
[----:B------:R-:W-:-:S03]  /*1450*/  FADD R23, R23, -R8 ;  /* 0x8000000817177221 */ /* 0x000fc60000000000 */
[----:B------:R-:W-:Y:S01]  /*1460*/  FFMA R24, R18, R18, R24 ;  /* 0x0000001212187223 */ /* 0x000fe20000000018 */
[----:B------:R-:W4:Y:S03]  /*1470*/  LDG.E.CONSTANT R20, desc[UR8][R14.64+0x10] ;  /* 0x000010080e147981 */ /* 0x000f26000c1e9900 */
[----:B------:R-:W-:Y:S01]  /*1480*/  FFMA R24, R22, R22, R24 ;  /* 0x0000001616187223 */ /* 0x000fe20000000018 */
[----:B------:R-:W4:Y:S03]  /*1490*/  LDG.E.CONSTANT R18, desc[UR8][R14.64+0x8] ;  /* 0x000008080e127981 */ /* 0x000f26000c1e9900 */
[----:B------:R-:W-:Y:S01]  /*14a0*/  FFMA R24, R23, R23, R24 ;  /* 0x0000001717187223 */ /* 0x000fe20000000018 */
[----:B------:R-:W-:Y:S01]  /*14b0*/  FADD R19, R19, -R8 ;  /* 0x8000000813137221 */ /* 0x000fe20000000000 */
[----:B------:R-:W4:Y:S03]  /*14c0*/  LDG.E.CONSTANT R23, desc[UR8][R14.64+0xc] ;  /* 0x00000c080e177981 */ /* 0x000f26000c1e9900 */
[----:B------:R-:W-:Y:S01]  /*14d0*/  FFMA R24, R19, R19, R24 ;  /* 0x0000001313187223 */ /* 0x000fe20000000018 */
[----:B------:R-:W4:Y:S04]  /*14e0*/  LDG.E.CONSTANT R22, desc[UR8][R14.64+0x18] ;  /* 0x000018080e167981 */ /* 0x000f28000c1e9900 */
[----:B------:R0:W4:Y:S01]  /*14f0*/  LDG.E.CONSTANT R19, desc[UR8][R14.64+0x14] ;  /* 0x000014080e137981 */ /* 0x000122000c1e9900 */
[--C-:B------:R-:W-:Y:S01]  /*1500*/  FADD R17, R17, -R8.reuse ;  /* 0x8000000811117221 */ /* 0x100fe20000000000 */
[----:B------:R-:W-:-:S03]  /*1510*/  FADD R21, R21, -R8 ;  /* 0x8000000815157221 */ /* 0x000fc60000000000 */
[----:B------:R-:W-:Y:S01]  /*1520*/  FFMA R24, R17, R17, R24 ;  /* 0x0000001111187223 */ /* 0x000fe20000000018 */
[----:B------:R-:W-:-:S03]  /*1530*/  FADD R29, R29, -R8 ;  /* 0x800000081d1d7221 */ /* 0x000fc60000000000 */
[----:B------:R-:W-:-:S04]  /*1540*/  FFMA R24, R21, R21, R24 ;  /* 0x0000001515187223 */ /* 0x000fc80000000018 */
[----:B------:R-:W-:Y:S01]  /*1550*/  FFMA R24, R29, R29, R24 ;  /* 0x0000001d1d187223 */ /* 0x000fe20000000018 */
[--C-:B0-----:R-:W-:Y:S01]  /*1560*/  FADD R14, R5, -R8.reuse ;  /* 0x80000008050e7221 */ /* 0x101fe20000000000 */
[----:B------:R-:W-:Y:S01]  /*1570*/  FADD R4, R4, -R8 ;  /* 0x8000000804047221 */ /* 0x000fe20000000000 */
[----:B------:R-:W-:-:S04]  /*1580*/  UIADD3 UR4, UPT, UPT, UR4, 0x4, URZ ;  /* 0x0000000404047890 */ /* 0x000fc8000fffe0ff */
[----:B------:R-:W-:Y:S01]  /*1590*/  UISETP.NE.AND UP0, UPT, UR4, 0xe, UPT ;  /* 0x0000000e0400788c */ /* 0x000fe2000bf05270 */
[----:B------:R-:W-:Y:S01]  /*15a0*/  IADD3 R13, PT, PT, R13, 0x38, RZ ;  /* 0x000000380d0d7810 */ /* 0x000fe20007ffe0ff */
[----:B--2---:R-:W-:-:S04]  /*15b0*/  FADD R27, R27, -R8 ;  /* 0x800000081b1b7221 */ /* 0x004fc80000000000 */
[----:B------:R-:W-:Y:S01]  /*15c0*/  FFMA R27, R27, R27, R24 ;  /* 0x0000001b1b1b7223 */ /* 0x000fe20000000018 */
[----:B---3--:R-:W-:-:S04]  /*15d0*/  FADD R24, R25, -R8 ;  /* 0x8000000819187221 */ /* 0x008fc80000000000 */
[----:B------:R-:W-:-:S04]  /*15e0*/  FFMA R27, R24, R24, R27 ;  /* 0x00000018181b7223 */ /* 0x000fc8000000001b */
[----:B------:R-:W-:Y:S01]  /*15f0*/  FFMA R27, R14, R14, R27 ;  /* 0x0000000e0e1b7223 */ /* 0x000fe2000000001b */
[----:B-----5:R-:W-:-:S04]  /*1600*/  FADD R14, R11, -R8 ;  /* 0x800000080b0e7221 */ /* 0x020fc80000000000 */
[----:B------:R-:W-:Y:S01]  /*1610*/  FFMA R27, R14, R14, R27 ;  /* 0x0000000e0e1b7223 */ /* 0x000fe2000000001b */
[----:B------:R-:W-:-:S04]  /*1620*/  FADD R0, R0, -R8 ;  /* 0x8000000800007221 */ /* 0x000fc80000000000 */
[----:B------:R-:W-:Y:S01]  /*1630*/  FFMA R27, R0, R0, R27 ;  /* 0x00000000001b7223 */ /* 0x000fe2000000001b */
[----:B----4-:R-:W-:-:S03]  /*1640*/  FADD R10, R10, -R8 ;  /* 0x800000080a0a7221 */ /* 0x010fc60000000000 */
[----:B------:R-:W-:Y:S01]  /*1650*/  FFMA R27, R4, R4, R27 ;  /* 0x00000004041b7223 */ /* 0x000fe2000000001b */
[----:B------:R-:W-:-:S03]  /*1660*/  FADD R12, R12, -R8 ;  /* 0x800000080c0c7221 */ /* 0x000fc60000000000 */
[----:B------:R-:W-:Y:S01]  /*1670*/  FFMA R27, R10, R10, R27 ;  /* 0x0000000a0a1b7223 */ /* 0x000fe2000000001b */
[----:B------:R-:W-:-:S03]  /*1680*/  FADD R16, R16, -R8 ;  /* 0x8000000810107221 */ /* 0x000fc60000000000 */
[----:B------:R-:W-:-:S04]  /*1690*/  FFMA R27, R12, R12, R27 ;  /* 0x0000000c0c1b7223 */ /* 0x000fc8000000001b */
[----:B------:R-:W-:Y:S01]  /*16a0*/  FFMA R27, R16, R16, R27 ;  /* 0x00000010101b7223 */ /* 0x000fe2000000001b */
[----:B------:R-:W-:-:S04]  /*16b0*/  FADD R18, R18, -R8 ;  /* 0x8000000812127221 */ /* 0x000fc80000000000 */
[----:B------:R-:W-:Y:S01]  /*16c0*/  FFMA R27, R18, R18, R27 ;  /* 0x00000012121b7223 */ /* 0x000fe2000000001b */
[--C-:B------:R-:W-:Y:S01]  /*16d0*/  FADD R0, R23, -R8.reuse ;  /* 0x8000000817007221 */ /* 0x100fe20000000000 */
[----:B------:R-:W-:-:S03]  /*16e0*/  FADD R20, R20, -R8 ;  /* 0x8000000814147221 */ /* 0x000fc60000000000 */
[----:B------:R-:W-:-:S04]  /*16f0*/  FFMA R27, R0, R0, R27 ;  /* 0x00000000001b7223 */ /* 0x000fc8000000001b */
[----:B------:R-:W-:Y:S01]  /*1700*/  FFMA R27, R20, R20, R27 ;  /* 0x00000014141b7223 */ /* 0x000fe2000000001b */
[--C-:B------:R-:W-:Y:S01]  /*1710*/  FADD R0, R19, -R8.reuse ;  /* 0x8000000813007221 */ /* 0x100fe20000000000 */
[----:B------:R-:W-:-:S03]  /*1720*/  FADD R22, R22, -R8 ;  /* 0x8000000816167221 */ /* 0x000fc60000000000 */
[----:B------:R-:W-:-:S04]  /*1730*/  FFMA R27, R0, R0, R27 ;  /* 0x00000000001b7223 */ /* 0x000fc8000000001b */
[----:B------:R-:W-:Y:S01]  /*1740*/  FFMA R25, R22, R22, R27 ;  /* 0x0000001616197223 */ /* 0x000fe2000000001b */
[----:B------:R-:W-:Y:S06]  /*1750*/  BRA.U UP0, `(.L_x_3) ;  /* 0xfffffff500347547 */ /* 0x000fec000b83ffff */
[----:B------:R-:W-:Y:S01]  /*1760*/  HFMA2 R0, -RZ, RZ, 0.95654296875, 0.10968017578125 ;  /* 0x3ba72f05ff007431 */ /* 0x000fe200000001ff */
        /* <DEDUP_REMOVED lines=11> */
.L_x_5:
[----:B------:R-:W-:Y:S05]  /*1820*/  BSYNC.RECONVERGENT B0 ;  /* 0x0000000000007941 */ /* 0x000fea0003800200 */
.L_x_4:
[----:B------:R-:W-:Y:S01]  /*1830*/  FADD R3, R0, 9.9999997473787516356e-06 ;  /* 0x3727c5ac00037421 */ /* 0x000fe20000000000 */
[----:B------:R-:W-:Y:S03]  /*1840*/  BSSY.RECONVERGENT B0, `(.L_x_6) ;  /* 0x000000c000007945 */ /* 0x000fe60003800200 */
[----:B------:R0:W1:Y:S01]  /*1850*/  MUFU.RSQ R2, R3 ;  /* 0x0000000300027308 */ /* 0x0000620000001400 */
[----:B------:R-:W-:-:S04]  /*1860*/  IADD3 R0, PT, PT, R3, -0xd000000, RZ ;  /* 0xf300000003007810 */ /* 0x000fc80007ffe0ff */
[----:B------:R-:W-:-:S13]  /*1870*/  ISETP.GT.U32.AND P0, PT, R0, 0x727fffff, PT ;  /* 0x727fffff0000780c */ /* 0x000fda0003f04070 */
[----:B01----:R-:W-:Y:S05]  /*1880*/  @!P0 BRA `(.L_x_7) ;  /* 0x00000000000c8947 */ /* 0x003fea0003800000 */
[----:B------:R-:W-:-:S07]  /*1890*/  MOV R10, 0x18b0 ;  /* 0x000018b0000a7802 */ /* 0x000fce0000000f00 */
[----:B------:R-:W-:Y:S05]  /*18a0*/  CALL.REL.NOINC `($__internal_1_$__cuda_sm20_sqrt_rn_f32_slowpath) ;  /* 0x0000000400807944 */ /* 0x000fea0003c00000 */
[----:B------:R-:W-:Y:S05]  /*18b0*/  BRA `(.L_x_8) ;  /* 0x0000000000107947 */ /* 0x000fea0003800000 */
.L_x_7:
[----:B------:R-:W-:Y:S01]  /*18c0*/  FMUL.FTZ R0, R3, R2 ;  /* 0x0000000203007220 */ /* 0x000fe20000410000 */
[----:B------:R-:W-:-:S03]  /*18d0*/  FMUL.FTZ R2, R2, 0.5 ;  /* 0x3f00000002027820 */ /* 0x000fc60000410000 */
[----:B------:R-:W-:-:S04]  /*18e0*/  FFMA R3, -R0, R0, R3 ;  /* 0x0000000000037223 */ /* 0x000fc80000000103 */
[----:B------:R-:W-:-:S07]  /*18f0*/  FFMA R0, R3, R2, R0 ;  /* 0x0000000203007223 */ /* 0x000fce0000000000 */
.L_x_8:
[----:B------:R-:W-:Y:S05]  /*1900*/  BSYNC.RECONVERGENT B0 ;  /* 0x0000000000007941 */ /* 0x000fea0003800200 */
.L_x_6:
[----:B------:R-:W-:Y:S01]  /*1910*/  IADD3 R2, PT, PT, R0, 0x1800000, RZ ;  /* 0x0180000000027810 */ /* 0x000fe20007ffe0ff */
[----:B------:R-:W-:Y:S03]  /*1920*/  BSSY.RECONVERGENT B0, `(.L_x_9) ;  /* 0x000000c000007945 */ /* 0x000fe60003800200 */
[----:B------:R-:W-:-:S04]  /*1930*/  LOP3.LUT R2, R2, 0x7f800000, RZ, 0xc0, !PT ;  /* 0x7f80000002027812 */ /* 0x000fc800078ec0ff */
[----:B------:R-:W-:-:S13]  /*1940*/  ISETP.GT.U32.AND P0, PT, R2, 0x1ffffff, PT ;  /* 0x01ffffff0200780c */ /* 0x000fda0003f04070 */
[----:B------:R-:W-:Y:S05]  /*1950*/  @P0 BRA `(.L_x_10) ;  /* 0x0000000000100947 */ /* 0x000fea0003800000 */
[----:B------:R-:W-:-:S07]  /*1960*/  MOV R4, 0x1980 ;  /* 0x0000198000047802 */ /* 0x000fce0000000f00 */
[----:B------:R-:W-:Y:S05]  /*1970*/  CALL.REL.NOINC `($__internal_0_$__cuda_sm20_rcp_rn_f32_slowpath) ;  /* 0x00000000007c7944 */ /* 0x000fea0003c00000 */
[----:B------:R-:W-:Y:S01]  /*1980*/  MOV R9, R3 ;  /* 0x0000000300097202 */ /* 0x000fe20000000f00 */
[----:B------:R-:W-:Y:S06]  /*1990*/  BRA `(.L_x_11) ;  /* 0x0000000000107947 */ /* 0x000fec0003800000 */
.L_x_10:
[----:B------:R-:W0:Y:S02]  /*19a0*/  MUFU.RCP R9, R0 ;  /* 0x0000000000097308 */ /* 0x000e240000001000 */
[----:B0-----:R-:W-:-:S04]  /*19b0*/  FFMA R2, R9, R0, -1 ;  /* 0xbf80000009027423 */ /* 0x001fc80000000000 */
[----:B------:R-:W-:-:S04]  /*19c0*/  FADD.FTZ R2, -R2, -RZ ;  /* 0x800000ff02027221 */ /* 0x000fc80000010100 */
[----:B------:R-:W-:-:S07]  /*19d0*/  FFMA R9, R9, R2, R9 ;  /* 0x0000000209097223 */ /* 0x000fce0000000009 */
.L_x_11:
[----:B------:R-:W-:Y:S05]  /*19e0*/  BSYNC.RECONVERGENT B0 ;  /* 0x0000000000007941 */ /* 0x000fea0003800200 */
.L_x_9:
[----:B------:R-:W0:Y:S01]  /*19f0*/  LDCU.64 UR4, c[0x0][0x390] ;  /* 0x00007200ff0477ac */ /* 0x000e220008000a00 */
[----:B------:R-:W1:Y:S01]  /*1a00*/  LDC.64 R2, c[0x0][0x380] ;  /* 0x0000e000ff027b82 */ /* 0x000e620000000a00 */
[----:B------:R-:W2:Y:S01]  /*1a10*/  LDCU.64 UR6, c[0x0][0x398] ;  /* 0x00007300ff0677ac */ /* 0x000ea20008000a00 */
[----:B------:R-:W-:Y:S01]  /*1a20*/  HFMA2 R0, -RZ, RZ, 1.875, 0 ;  /* 0x3f800000ff007431 */ /* 0x000fe200000001ff */
[----:B------:R-:W-:-:S05]  /*1a30*/  MOV R15, RZ ;  /* 0x000000ff000f7202 */ /* 0x000fca0000000f00 */
[----:B------:R-:W3:Y:S01]  /*1a40*/  LDC.64 R12, c[0x0][0x388] ;  /* 0x0000e200ff0c7b82 */ /* 0x000ee20000000a00 */
[----:B0-----:R-:W-:Y:S02]  /*1a50*/  ISETP.NE.U32.AND P0, PT, RZ, UR4, PT ;  /* 0x00000004ff007c0c */ /* 0x001fe4000bf05070 */
[----:B--2---:R-:W-:Y:S02]  /*1a60*/  ISETP.NE.U32.AND P1, PT, RZ, UR6, PT ;  /* 0x00000006ff007c0c */ /* 0x004fe4000bf25070 */
[----:B------:R-:W-:Y:S01]  /*1a70*/  ISETP.NE.AND.EX P0, PT, RZ, UR5, PT, P0 ;  /* 0x00000005ff007c0c */ /* 0x000fe2000bf05300 */
[----:B-1----:R-:W-:Y:S01]  /*1a80*/  IMAD.WIDE R2, R6, 0x4, R2 ;  /* 0x0000000406027825 */ /* 0x002fe200078e0202 */
[----:B------:R-:W-:-:S05]  /*1a90*/  ISETP.NE.AND.EX P1, PT, RZ, UR7, PT, P1 ;  /* 0x00000007ff007c0c */ /* 0x000fca000bf25310 */
[----:B------:R-:W2:Y:S06]  /*1aa0*/  LDG.E.CONSTANT R3, desc[UR8][R2.64] ;  /* 0x0000000802037981 */ /* 0x000eac000c1e9900 */
[----:B------:R-:W0:Y:S08]  /*1ab0*/  @P0 LDC.64 R4, c[0x0][0x390] ;  /* 0x0000e400ff040b82 */ /* 0x000e300000000a00 */
[----:B------:R-:W1:Y:S01]  /*1ac0*/  @P1 LDC.64 R10, c[0x0][0x398] ;  /* 0x0000e600ff0a1b82 */ /* 0x000e620000000a00 */
[----:B0-----:R-:W-:-:S05]  /*1ad0*/  @P0 IMAD.WIDE R4, R7, 0x4, R4 ;  /* 0x0000000407040825 */ /* 0x001fca00078e0204 */
[----:B------:R-:W4:Y:S01]  /*1ae0*/  @P0 LDG.E.CONSTANT R0, desc[UR8][R4.64] ;  /* 0x0000000804000981 */ /* 0x000f22000c1e9900 */
[----:B-1----:R-:W-:-:S05]  /*1af0*/  @P1 IMAD.WIDE R10, R7, 0x4, R10 ;  /* 0x00000004070a1825 */ /* 0x002fca00078e020a */
[----:B------:R-:W4:Y:S01]  /*1b00*/  @P1 LDG.E.CONSTANT R15, desc[UR8][R10.64] ;  /* 0x000000080a0f1981 */ /* 0x000f22000c1e9900 */
[----:B---3--:R-:W-:-:S04]  /*1b10*/  IMAD.WIDE R6, R6, 0x4, R12 ;  /* 0x0000000406067825 */ /* 0x008fc800078e020c */
[----:B--2---:R-:W-:-:S04]  /*1b20*/  FADD R8, R3, -R8 ;  /* 0x8000000803087221 */ /* 0x004fc80000000000 */
[----:B------:R-:W-:-:S04]  /*1b30*/  FMUL R8, R8, R9 ;  /* 0x0000000908087220 */ /* 0x000fc80000400000 */
[----:B----4-:R-:W-:-:S05]  /*1b40*/  FFMA R15, R8, R0, R15 ;  /* 0x00000000080f7223 */ /* 0x010fca000000000f */
[----:B------:R-:W-:Y:S01]  /*1b50*/  STG.E desc[UR8][R6.64], R15 ;  /* 0x0000000f06007986 */ /* 0x000fe2000c101908 */
[----:B------:R-:W-:Y:S05]  /*1b60*/  EXIT ;  /* 0x000000000000794d */ /* 0x000fea0003800000 */
        .weak           $__internal_0_$__cuda_sm20_rcp_rn_f32_slowpath
        .type           $__internal_0_$__cuda_sm20_rcp_rn_f32_slowpath,@function
        .size           $__internal_0_$__cuda_sm20_rcp_rn_f32_slowpath,($__internal_1_$__cuda_sm20_sqrt_rn_f32_slowpath - $__internal_0_$__cuda_sm20_rcp_rn_f32_slowpath)
$__internal_0_$__cuda_sm20_rcp_rn_f32_slowpath:
[----:B------:R-:W-:Y:S01]  /*1b70*/  SHF.L.U32 R2, R0, 0x1, RZ ;  /* 0x0000000100027819 */ /* 0x000fe200000006ff */
[----:B------:R-:W-:Y:S03]  /*1b80*/  BSSY.RECONVERGENT B1, `(.L_x_12) ;  /* 0x0000030000017945 */ /* 0x000fe60003800200 */
[----:B------:R-:W-:-:S04]  /*1b90*/  SHF.R.U32.HI R9, RZ, 0x18, R2 ;  /* 0x00000018ff097819 */ /* 0x000fc80000011602 */
[----:B------:R-:W-:-:S13]  /*1ba0*/  ISETP.NE.U32.AND P0, PT, R9, RZ, PT ;  /* 0x000000ff0900720c */ /* 0x000fda0003f05070 */
[----:B------:R-:W-:Y:S05]  /*1bb0*/  @P0 BRA `(.L_x_13) ;  /* 0x0000000000280947 */ /* 0x000fea0003800000 */
[----:B------:R-:W-:-:S04]  /*1bc0*/  SHF.L.U32 R2, R0, 0x1, RZ ;  /* 0x0000000100027819 */ /* 0x000fc800000006ff */
[----:B------:R-:W-:-:S13]  /*1bd0*/  ISETP.NE.AND P0, PT, R2, RZ, PT ;  /* 0x000000ff0200720c */ /* 0x000fda0003f05270 */
[----:B------:R-:W-:Y:S01]  /*1be0*/  @P0 FFMA R5, R0, 1.84467440737095516160e+19, RZ ;  /* 0x5f80000000050823 */ /* 0x000fe200000000ff */
[----:B------:R-:W-:Y:S08]  /*1bf0*/  @!P0 MUFU.RCP R3, R0 ;  /* 0x0000000000038308 */ /* 0x000ff00000001000 */
[----:B------:R-:W0:Y:S02]  /*1c00*/  @P0 MUFU.RCP R2, R5 ;  /* 0x0000000500020308 */ /* 0x000e240000001000 */
[----:B0-----:R-:W-:-:S04]  /*1c10*/  @P0 FFMA R9, R5, R2, -1 ;  /* 0xbf80000005090423 */ /* 0x001fc80000000002 */
[----:B------:R-:W-:-:S04]  /*1c20*/  @P0 FADD.FTZ R9, -R9, -RZ ;  /* 0x800000ff09090221 */ /* 0x000fc80000010100 */
[----:B------:R-:W-:-:S04]  /*1c30*/  @P0 FFMA R2, R2, R9, R2 ;  /* 0x0000000902020223 */ /* 0x000fc80000000002 */
[----:B------:R-:W-:Y:S01]  /*1c40*/  @P0 FFMA R3, R2, 1.84467440737095516160e+19, RZ ;  /* 0x5f80000002030823 */ /* 0x000fe200000000ff */
[----:B------:R-:W-:Y:S06]  /*1c50*/  BRA `(.L_x_14) ;  /* 0x0000000000887947 */ /* 0x000fec0003800000 */
.L_x_13:
[----:B------:R-:W-:-:S04]  /*1c60*/  IADD3 R11, PT, PT, R9, -0xfd, RZ ;  /* 0xffffff03090b7810 */ /* 0x000fc80007ffe0ff */
[----:B------:R-:W-:-:S13]  /*1c70*/  ISETP.GT.U32.AND P0, PT, R11, 0x1, PT ;  /* 0x000000010b00780c */ /* 0x000fda0003f04070 */
[----:B------:R-:W-:Y:S05]  /*1c80*/  @P0 BRA `(.L_x_15) ;  /* 0x0000000000780947 */ /* 0x000fea0003800000 */
[----:B------:R-:W-:Y:S01]  /*1c90*/  LOP3.LUT R2, R0, 0x7fffff, RZ, 0xc0, !PT ;  /* 0x007fffff00027812 */ /* 0x000fe200078ec0ff */
[----:B------:R-:W-:-:S03]  /*1ca0*/  HFMA2 R12, -RZ, RZ, 0, 1.78813934326171875e-07 ;  /* 0x00000003ff0c7431 */ /* 0x000fc600000001ff */
[----:B------:R-:W-:-:S04]  /*1cb0*/  LOP3.LUT R2, R2, 0x3f800000, RZ, 0xfc, !PT ;  /* 0x3f80000002027812 */ /* 0x000fc800078efcff */
[----:B------:R-:W0:Y:S01]  /*1cc0*/  MUFU.RCP R3, R2 ;  /* 0x0000000200037308 */ /* 0x000e220000001000 */
[----:B------:R-:W-:Y:S01]  /*1cd0*/  SHF.L.U32 R12, R12, R11, RZ ;  /* 0x0000000b0c0c7219 */ /* 0x000fe200000006ff */
[----:B0-----:R-:W-:-:S04]  /*1ce0*/  FFMA R5, R2, R3, -1 ;  /* 0xbf80000002057423 */ /* 0x001fc80000000003 */
[----:B------:R-:W-:-:S04]  /*1cf0*/  FADD.FTZ R10, -R5, -RZ ;  /* 0x800000ff050a7221 */ /* 0x000fc80000010100 */
[CCC-:B------:R-:W-:Y:S01]  /*1d00*/  FFMA.RM R5, R3.reuse, R10.reuse, R3.reuse ;  /* 0x0000000a03057223 */ /* 0x1c0fe20000004003 */
[----:B------:R-:W-:-:S04]  /*1d10*/  FFMA.RP R10, R3, R10, R3 ;  /* 0x0000000a030a7223 */ /* 0x000fc80000008003 */
[C---:B------:R-:W-:Y:S02]  /*1d20*/  LOP3.LUT R3, R5.reuse, 0x7fffff, RZ, 0xc0, !PT ;  /* 0x007fffff05037812 */ /* 0x040fe400078ec0ff */
[----:B------:R-:W-:Y:S02]  /*1d30*/  FSETP.NEU.FTZ.AND P0, PT, R5, R10, PT ;  /* 0x0000000a0500720b */ /* 0x000fe40003f1d000 */
[----:B------:R-:W-:Y:S02]  /*1d40*/  LOP3.LUT R3, R3, 0x800000, RZ, 0xfc, !PT ;  /* 0x0080000003037812 */ /* 0x000fe400078efcff */
[----:B------:R-:W-:Y:S02]  /*1d50*/  SEL R5, RZ, 0xffffffff, !P0 ;  /* 0xffffffffff057807 */ /* 0x000fe40004000000 */
[----:B------:R-:W-:Y:S02]  /*1d60*/  LOP3.LUT R12, R12, R3, RZ, 0xc0, !PT ;  /* 0x000000030c0c7212 */ /* 0x000fe400078ec0ff */
[----:B------:R-:W-:-:S02]  /*1d70*/  IADD3 R2, PT, PT, -R5, RZ, RZ ;  /* 0x000000ff05027210 */ /* 0x000fc40007ffe1ff */
[-C--:B------:R-:W-:Y:S02]  /*1d80*/  SHF.R.U32.HI R12, RZ, R11.reuse, R12 ;  /* 0x0000000bff0c7219 */ /* 0x080fe4000001160c */
[----:B------:R-:W-:Y:S02]  /*1d90*/  LOP3.LUT P1, RZ, R2, R11, R3, 0xf8, !PT ;  /* 0x0000000b02ff7212 */ /* 0x000fe4000782f803 */
[C---:B------:R-:W-:Y:S02]  /*1da0*/  LOP3.LUT P0, RZ, R12.reuse, 0x1, RZ, 0xc0, !PT ;  /* 0x000000010cff7812 */ /* 0x040fe4000780c0ff */
[----:B------:R-:W-:-:S04]  /*1db0*/  LOP3.LUT P2, RZ, R12, 0x2, RZ, 0xc0, !PT ;  /* 0x000000020cff7812 */ /* 0x000fc8000784c0ff */
[----:B------:R-:W-:Y:S02]  /*1dc0*/  PLOP3.LUT P0, PT, P0, P1, P2, 0xe0, 0x0 ;  /* 0x000000000000781c */ /* 0x000fe40000703c20 */
[----:B------:R-:W-:Y:S02]  /*1dd0*/  LOP3.LUT P1, RZ, R0, 0x7fffff, RZ, 0xc0, !PT ;  /* 0x007fffff00ff7812 */ /* 0x000fe4000782c0ff */
[----:B------:R-:W-:-:S04]  /*1de0*/  SEL R2, RZ, 0x1, !P0 ;  /* 0x00000001ff027807 */ /* 0x000fc80004000000 */
[----:B------:R-:W-:-:S04]  /*1df0*/  IADD3 R2, PT, PT, -R2, RZ, RZ ;  /* 0x000000ff02027210 */ /* 0x000fc80007ffe1ff */
[----:B------:R-:W-:Y:S02]  /*1e00*/  ISETP.GE.AND P0, PT, R2, RZ, PT ;  /* 0x000000ff0200720c */ /* 0x000fe40003f06270 */
[----:B------:R-:W-:-:S04]  /*1e10*/  IADD3 R2, PT, PT, R9, -0xfc, RZ ;  /* 0xffffff0409027810 */ /* 0x000fc80007ffe0ff */
[----:B------:R-:W-:-:S07]  /*1e20*/  SHF.R.U32.HI R3, RZ, R2, R3 ;  /* 0x00000002ff037219 */ /* 0x000fce0000011603 */
[----:B------:R-:W-:-:S04]  /*1e30*/  @!P0 IADD3 R3, PT, PT, R3, 0x1, RZ ;  /* 0x0000000103038810 */ /* 0x000fc80007ffe0ff */
[----:B------:R-:W-:-:S04]  /*1e40*/  @!P1 SHF.L.U32 R3, R3, 0x1, RZ ;  /* 0x0000000103039819 */ /* 0x000fc800000006ff */
[----:B------:R-:W-:Y:S01]  /*1e50*/  LOP3.LUT R3, R3, 0x80000000, R0, 0xf8, !PT ;  /* 0x8000000003037812 */ /* 0x000fe200078ef800 */
[----:B------:R-:W-:Y:S06]  /*1e60*/  BRA `(.L_x_14) ;  /* 0x0000000000047947 */ /* 0x000fec0003800000 */
.L_x_15:
[----:B------:R0:W1:Y:S02]  /*1e70*/  MUFU.RCP R3, R0 ;  /* 0x0000000000037308 */ /* 0x0000640000001000 */
.L_x_14:
[----:B------:R-:W-:Y:S05]  /*1e80*/  BSYNC.RECONVERGENT B1 ;  /* 0x0000000000017941 */ /* 0x000fea0003800200 */
.L_x_12:
[----:B------:R-:W-:-:S04]  /*1e90*/  MOV R5, 0x0 ;  /* 0x0000000000057802 */ /* 0x000fc80000000f00 */
[----:B01----:R-:W-:Y:S05]  /*1ea0*/  RET.REL.NODEC R4 `(_Z12instancenormPKfPfS0_S0_) ;  /* 0xffffffe004547950 */ /* 0x003fea0003c3ffff */
        .weak           $__internal_1_$__cuda_sm20_sqrt_rn_f32_slowpath
        .type           $__internal_1_$__cuda_sm20_sqrt_rn_f32_slowpath,@function
        .size           $__internal_1_$__cuda_sm20_sqrt_rn_f32_slowpath,($__internal_2_$__cuda_sm3x_div_rn_noftz_f32_slowpath - $__internal_1_$__cuda_sm20_sqrt_rn_f32_slowpath)
$__internal_1_$__cuda_sm20_sqrt_rn_f32_slowpath:
[----:B------:R-:W-:-:S13]  /*1eb0*/  LOP3.LUT P0, RZ, R3, 0x7fffffff, RZ, 0xc0, !PT ;  /* 0x7fffffff03ff7812 */ /* 0x000fda000780c0ff */
[----:B------:R-:W-:Y:S01]  /*1ec0*/  @!P0 MOV R2, R3 ;  /* 0x0000000300028202 */ /* 0x000fe20000000f00 */
[----:B------:R-:W-:Y:S06]  /*1ed0*/  @!P0 BRA `(.L_x_16) ;  /* 0x0000000000448947 */ /* 0x000fec0003800000 */
[----:B------:R-:W-:Y:S02]  /*1ee0*/  FSETP.GEU.FTZ.AND P0, PT, R3, RZ, PT ;  /* 0x000000ff0300720b */ /* 0x000fe40003f1e000 */
[----:B------:R-:W-:-:S11]  /*1ef0*/  MOV R0, R3 ;  /* 0x0000000300007202 */ /* 0x000fd60000000f00 */
[----:B------:R-:W-:Y:S01]  /*1f00*/  @!P0 MOV R2, 0x7fffffff ;  /* 0x7fffffff00028802 */ /* 0x000fe20000000f00 */
[----:B------:R-:W-:Y:S06]  /*1f10*/  @!P0 BRA `(.L_x_16) ;  /* 0x0000000000348947 */ /* 0x000fec0003800000 */
[----:B------:R-:W-:-:S13]  /*1f20*/  FSETP.GTU.FTZ.AND P0, PT, |R0|, +INF , PT ;  /* 0x7f8000000000780b */ /* 0x000fda0003f1c200 */
[----:B------:R-:W-:Y:S01]  /*1f30*/  @P0 FADD.FTZ R2, R0, 1 ;  /* 0x3f80000000020421 */ /* 0x000fe20000010000 */
[----:B------:R-:W-:Y:S06]  /*1f40*/  @P0 BRA `(.L_x_16) ;  /* 0x0000000000280947 */ /* 0x000fec0003800000 */
[----:B------:R-:W-:-:S13]  /*1f50*/  FSETP.NEU.FTZ.AND P0, PT, |R0|, +INF , PT ;  /* 0x7f8000000000780b */ /* 0x000fda0003f1d200 */
[----:B------:R-:W-:-:S04]  /*1f60*/  @P0 FFMA R3, R0, 1.84467440737095516160e+19, RZ ;  /* 0x5f80000000030823 */ /* 0x000fc800000000ff */
[----:B------:R-:W0:Y:S02]  /*1f70*/  @P0 MUFU.RSQ R2, R3 ;  /* 0x0000000300020308 */ /* 0x000e240000001400 */
[----:B0-----:R-:W-:Y:S01]  /*1f80*/  @P0 FMUL.FTZ R4, R3, R2 ;  /* 0x0000000203040220 */ /* 0x001fe20000410000 */
[----:B------:R-:W-:Y:S01]  /*1f90*/  @P0 FMUL.FTZ R9, R2, 0.5 ;  /* 0x3f00000002090820 */ /* 0x000fe20000410000 */
[----:B------:R-:W-:Y:S02]  /*1fa0*/  @!P0 MOV R2, R0 ;  /* 0x0000000000028202 */ /* 0x000fe40000000f00 */
[----:B------:R-:W-:-:S04]  /*1fb0*/  @P0 FADD.FTZ R5, -R4, -RZ ;  /* 0x800000ff04050221 */ /* 0x000fc80000010100 */
[----:B------:R-:W-:-:S04]  /*1fc0*/  @P0 FFMA R5, R4, R5, R3 ;  /* 0x0000000504050223 */ /* 0x000fc80000000003 */
[----:B------:R-:W-:-:S04]  /*1fd0*/  @P0 FFMA R5, R5, R9, R4 ;  /* 0x0000000905050223 */ /* 0x000fc80000000004 */
[----:B------:R-:W-:-:S07]  /*1fe0*/  @P0 FMUL.FTZ R2, R5, 2.3283064365386962891e-10 ;  /* 0x2f80000005020820 */ /* 0x000fce0000410000 */
.L_x_16:
[----:B------:R-:W-:Y:S01]  /*1ff0*/  HFMA2 R3, -RZ, RZ, 0, 0 ;  /* 0x00000000ff037431 */ /* 0x000fe200000001ff */
[----:B------:R-:W-:Y:S02]  /*2000*/  MOV R0, R2 ;  /* 0x0000000200007202 */ /* 0x000fe40000000f00 */
[----:B------:R-:W-:-:S04]  /*2010*/  MOV R2, R10 ;  /* 0x0000000a00027202 */ /* 0x000fc80000000f00 */
[----:B------:R-:W-:Y:S05]  /*2020*/  RET.REL.NODEC R2 `(_Z12instancenormPKfPfS0_S0_) ;  /* 0xffffffdc02f47950 */ /* 0x000fea0003c3ffff */
        .weak           $__internal_2_$__cuda_sm3x_div_rn_noftz_f32_slowpath
        .type           $__internal_2_$__cuda_sm3x_div_rn_noftz_f32_slowpath,@function
        .size           $__internal_2_$__cuda_sm3x_div_rn_noftz_f32_slowpath,(.L_x_31 - $__internal_2_$__cuda_sm3x_div_rn_noftz_f32_slowpath)
$__internal_2_$__cuda_sm3x_div_rn_noftz_f32_slowpath:
[----:B------:R-:W-:Y:S01]  /*2030*/  SHF.R.U32.HI R4, RZ, 0x17, R9 ;  /* 0x00000017ff047819 */ /* 0x000fe20000011609 */
[----:B------:R-:W-:Y:S01]  /*2040*/  BSSY.RECONVERGENT B1, `(.L_x_17) ;  /* 0x0000064000017945 */ /* 0x000fe20003800200 */
[----:B------:R-:W-:Y:S02]  /*2050*/  SHF.R.U32.HI R0, RZ, 0x17, R3 ;  /* 0x00000017ff007819 */ /* 0x000fe40000011603 */
[----:B------:R-:W-:Y:S02]  /*2060*/  LOP3.LUT R5, R4, 0xff, RZ, 0xc0, !PT ;  /* 0x000000ff04057812 */ /* 0x000fe400078ec0ff */
[----:B------:R-:W-:Y:S02]  /*2070*/  LOP3.LUT R14, R0, 0xff, RZ, 0xc0, !PT ;  /* 0x000000ff000e7812 */ /* 0x000fe400078ec0ff */
[----:B------:R-:W-:Y:S02]  /*2080*/  IADD3 R11, PT, PT, R5, -0x1, RZ ;  /* 0xffffffff050b7810 */ /* 0x000fe40007ffe0ff */
[----:B------:R-:W-:-:S02]  /*2090*/  IADD3 R12, PT, PT, R14, -0x1, RZ ;  /* 0xffffffff0e0c7810 */ /* 0x000fc40007ffe0ff */
[----:B------:R-:W-:Y:S02]  /*20a0*/  ISETP.GT.U32.AND P0, PT, R11, 0xfd, PT ;  /* 0x000000fd0b00780c */ /* 0x000fe40003f04070 */
[----:B------:R-:W-:Y:S02]  /*20b0*/  MOV R10, 0x43440000 ;  /* 0x43440000000a7802 */ /* 0x000fe40000000f00 */
[----:B------:R-:W-:-:S13]  /*20c0*/  ISETP.GT.U32.OR P0, PT, R12, 0xfd, P0 ;  /* 0x000000fd0c00780c */ /* 0x000fda0000704470 */
[----:B------:R-:W-:Y:S01]  /*20d0*/  @!P0 MOV R4, RZ ;  /* 0x000000ff00048202 */ /* 0x000fe20000000f00 */
[----:B------:R-:W-:Y:S06]  /*20e0*/  @!P0 BRA `(.L_x_18) ;  /* 0x0000000000608947 */ /* 0x000fec0003800000 */
[----:B------:R-:W-:Y:S01]  /*20f0*/  HFMA2 R0, -RZ, RZ, 3.6328125, 0 ;  /* 0x43440000ff007431 */ /* 0x000fe200000001ff */
[----:B------:R-:W-:-:S04]  /*2100*/  FSETP.GTU.FTZ.AND P0, PT, |R3|, +INF , PT ;  /* 0x7f8000000300780b */ /* 0x000fc80003f1c200 */
[----:B------:R-:W-:-:S04]  /*2110*/  FSETP.GTU.FTZ.AND P1, PT, |R0|, +INF , PT ;  /* 0x7f8000000000780b */ /* 0x000fc80003f3c200 */
[----:B------:R-:W-:-:S13]  /*2120*/  PLOP3.LUT P0, PT, P0, P1, PT, 0xf8, 0x8f ;  /* 0x00000000008f781c */ /* 0x000fda0000703f70 */
[----:B------:R-:W-:Y:S05]  /*2130*/  @P0 BRA `(.L_x_19) ;  /* 0x00000004004c0947 */ /* 0x000fea0003800000 */
[----:B------:R-:W-:-:S13]  /*2140*/  LOP3.LUT P0, RZ, R10, 0x7fffffff, R3, 0xc8, !PT ;  /* 0x7fffffff0aff7812 */ /* 0x000fda000780c803 */
[----:B------:R-:W-:Y:S05]  /*2150*/  @!P0 BRA `(.L_x_20) ;  /* 0x00000004003c8947 */ /* 0x000fea0003800000 */
[C---:B------:R-:W-:Y:S02]  /*2160*/  FSETP.NEU.FTZ.AND P2, PT, |R3|.reuse, +INF , PT ;  /* 0x7f8000000300780b */ /* 0x040fe40003f5d200 */
[----:B------:R-:W-:Y:S02]  /*2170*/  FSETP.NEU.FTZ.AND P1, PT, |R0|, +INF , PT ;  /* 0x7f8000000000780b */ /* 0x000fe40003f3d200 */
[----:B------:R-:W-:-:S11]  /*2180*/  FSETP.NEU.FTZ.AND P0, PT, |R3|, +INF , PT ;  /* 0x7f8000000300780b */ /* 0x000fd60003f1d200 */
[----:B------:R-:W-:Y:S05]  /*2190*/  @!P1 BRA !P2, `(.L_x_20) ;  /* 0x00000004002c9947 */ /* 0x000fea0005000000 */
[----:B------:R-:W-:-:S04]  /*21a0*/  LOP3.LUT P2, RZ, R3, 0x7fffffff, RZ, 0xc0, !PT ;  /* 0x7fffffff03ff7812 */ /* 0x000fc8000784c0ff */
[----:B------:R-:W-:-:S13]  /*21b0*/  PLOP3.LUT P1, PT, P1, P2, PT, 0x2f, 0xf2 ;  /* 0x0000000000f2781c */ /* 0x000fda0000f24577 */
[----:B------:R-:W-:Y:S05]  /*21c0*/  @P1 BRA `(.L_x_21) ;  /* 0x0000000400181947 */ /* 0x000fea0003800000 */
[----:B------:R-:W-:-:S04]  /*21d0*/  LOP3.LUT P1, RZ, R10, 0x7fffffff, RZ, 0xc0, !PT ;  /* 0x7fffffff0aff7812 */ /* 0x000fc8000782c0ff */
[----:B------:R-:W-:-:S13]  /*21e0*/  PLOP3.LUT P0, PT, P0, P1, PT, 0x2f, 0xf2 ;  /* 0x0000000000f2781c */ /* 0x000fda0000702577 */
[----:B------:R-:W-:Y:S05]  /*21f0*/  @P0 BRA `(.L_x_22) ;  /* 0x0000000400000947 */ /* 0x000fea0003800000 */
[----:B------:R-:W-:Y:S02]  /*2200*/  ISETP.GE.AND P0, PT, R12, RZ, PT ;  /* 0x000000ff0c00720c */ /* 0x000fe40003f06270 */
[----:B------:R-:W-:-:S11]  /*2210*/  ISETP.GE.AND P1, PT, R11, RZ, PT ;  /* 0x000000ff0b00720c */ /* 0x000fd60003f26270 */
[----:B------:R-:W-:Y:S01]  /*2220*/  @P0 MOV R4, RZ ;  /* 0x000000ff00040202 */ /* 0x000fe20000000f00 */
[----:B------:R-:W-:Y:S01]  /*2230*/  @!P0 FFMA R3, R3, 1.84467440737095516160e+19, RZ ;  /* 0x5f80000003038823 */ /* 0x000fe200000000ff */
[----:B------:R-:W-:Y:S01]  /*2240*/  @!P0 MOV R4, 0xffffffc0 ;  /* 0xffffffc000048802 */ /* 0x000fe20000000f00 */
[----:B------:R-:W-:-:S03]  /*2250*/  @!P1 FFMA R10, R0, 1.84467440737095516160e+19, RZ ;  /* 0x5f800000000a9823 */ /* 0x000fc600000000ff */
[----:B------:R-:W-:-:S07]  /*2260*/  @!P1 IADD3 R4, PT, PT, R4, 0x40, RZ ;  /* 0x0000004004049810 */ /* 0x000fce0007ffe0ff */
.L_x_18:
[----:B------:R-:W-:Y:S01]  /*2270*/  LEA R11, R5, 0xc0800000, 0x17 ;  /* 0xc0800000050b7811 */ /* 0x000fe200078eb8ff */
[----:B------:R-:W-:Y:S03]  /*2280*/  BSSY.RECONVERGENT B2, `(.L_x_23) ;  /* 0x0000036000027945 */ /* 0x000fe60003800200 */
[----:B------:R-:W-:Y:S02]  /*2290*/  IADD3 R11, PT, PT, -R11, R10, RZ ;  /* 0x0000000a0b0b7210 */ /* 0x000fe40007ffe1ff */
[----:B------:R-:W-:Y:S02]  /*22a0*/  IADD3 R10, PT, PT, R14, -0x7f, RZ ;  /* 0xffffff810e0a7810 */ /* 0x000fe40007ffe0ff */
[----:B------:R-:W0:Y:S01]  /*22b0*/  MUFU.RCP R12, R11 ;  /* 0x0000000b000c7308 */ /* 0x000e220000001000 */
[----:B------:R-:W-:Y:S01]  /*22c0*/  FADD.FTZ R15, -R11, -RZ ;  /* 0x800000ff0b0f7221 */ /* 0x000fe20000010100 */
[C---:B------:R-:W-:Y:S01]  /*22d0*/  IADD3 R5, PT, PT, R10.reuse, 0x7f, -R5 ;  /* 0x0000007f0a057810 */ /* 0x040fe20007ffe805 */
[----:B------:R-:W-:-:S03]  /*22e0*/  IMAD R0, R10, -0x800000, R3 ;  /* 0xff8000000a007824 */ /* 0x000fc600078e0203 */
[----:B------:R-:W-:Y:S01]  /*22f0*/  IADD3 R5, PT, PT, R5, R4, RZ ;  /* 0x0000000405057210 */ /* 0x000fe20007ffe0ff */
[----:B0-----:R-:W-:-:S04]  /*2300*/  FFMA R17, R12, R15, 1 ;  /* 0x3f8000000c117423 */ /* 0x001fc8000000000f */
[----:B------:R-:W-:-:S04]  /*2310*/  FFMA R14, R12, R17, R12 ;  /* 0x000000110c0e7223 */ /* 0x000fc8000000000c */
[----:B------:R-:W-:-:S04]  /*2320*/  FFMA R3, R0, R14, RZ ;  /* 0x0000000e00037223 */ /* 0x000fc800000000ff */
[----:B------:R-:W-:-:S04]  /*2330*/  FFMA R12, R15, R3, R0 ;  /* 0x000000030f0c7223 */ /* 0x000fc80000000000 */
[----:B------:R-:W-:-:S04]  /*2340*/  FFMA R17, R14, R12, R3 ;  /* 0x0000000c0e117223 */ /* 0x000fc80000000003 */
[----:B------:R-:W-:-:S04]  /*2350*/  FFMA R12, R15, R17, R0 ;  /* 0x000000110f0c7223 */ /* 0x000fc80000000000 */
[----:B------:R-:W-:-:S05]  /*2360*/  FFMA R0, R14, R12, R17 ;  /* 0x0000000c0e007223 */ /* 0x000fca0000000011 */
[----:B------:R-:W-:-:S04]  /*2370*/  SHF.R.U32.HI R3, RZ, 0x17, R0 ;  /* 0x00000017ff037819 */ /* 0x000fc80000011600 */
[----:B------:R-:W-:-:S04]  /*2380*/  LOP3.LUT R3, R3, 0xff, RZ, 0xc0, !PT ;  /* 0x000000ff03037812 */ /* 0x000fc800078ec0ff */
[----:B------:R-:W-:-:S04]  /*2390*/  IADD3 R11, PT, PT, R3, R5, RZ ;  /* 0x00000005030b7210 */ /* 0x000fc80007ffe0ff */
[----:B------:R-:W-:-:S04]  /*23a0*/  IADD3 R3, PT, PT, R11, -0x1, RZ ;  /* 0xffffffff0b037810 */ /* 0x000fc80007ffe0ff */
[----:B------:R-:W-:-:S13]  /*23b0*/  ISETP.GE.U32.AND P0, PT, R3, 0xfe, PT ;  /* 0x000000fe0300780c */ /* 0x000fda0003f06070 */
[----:B------:R-:W-:Y:S05]  /*23c0*/  @!P0 BRA `(.L_x_24) ;  /* 0x0000000000808947 */ /* 0x000fea0003800000 */
[----:B------:R-:W-:-:S13]  /*23d0*/  ISETP.GT.AND P0, PT, R11, 0xfe, PT ;  /* 0x000000fe0b00780c */ /* 0x000fda0003f04270 */
[----:B------:R-:W-:Y:S05]  /*23e0*/  @P0 BRA `(.L_x_25) ;  /* 0x00000000006c0947 */ /* 0x000fea0003800000 */
[----:B------:R-:W-:-:S13]  /*23f0*/  ISETP.GE.AND P0, PT, R11, 0x1, PT ;  /* 0x000000010b00780c */ /* 0x000fda0003f06270 */
[----:B------:R-:W-:Y:S05]  /*2400*/  @P0 BRA `(.L_x_26) ;  /* 0x0000000000740947 */ /* 0x000fea0003800000 */
[----:B------:R-:W-:Y:S02]  /*2410*/  ISETP.GE.AND P0, PT, R11, -0x18, PT ;  /* 0xffffffe80b00780c */ /* 0x000fe40003f06270 */
[----:B------:R-:W-:-:S11]  /*2420*/  LOP3.LUT R0, R0, 0x80000000, RZ, 0xc0, !PT ;  /* 0x8000000000007812 */ /* 0x000fd600078ec0ff */
[----:B------:R-:W-:Y:S05]  /*2430*/  @!P0 BRA `(.L_x_26) ;  /* 0x0000000000688947 */ /* 0x000fea0003800000 */
[CCC-:B------:R-:W-:Y:S01]  /*2440*/  FFMA.RZ R3, R14.reuse, R12.reuse, R17.reuse ;  /* 0x0000000c0e037223 */ /* 0x1c0fe2000000c011 */
[C---:B------:R-:W-:Y:S01]  /*2450*/  IADD3 R10, PT, PT, R11.reuse, 0x20, RZ ;  /* 0x000000200b0a7810 */ /* 0x040fe20007ffe0ff */
[CCC-:B------:R-:W-:Y:S01]  /*2460*/  FFMA.RM R4, R14.reuse, R12.reuse, R17.reuse ;  /* 0x0000000c0e047223 */ /* 0x1c0fe20000004011 */
[----:B------:R-:W-:Y:S02]  /*2470*/  ISETP.NE.AND P2, PT, R11, RZ, PT ;  /* 0x000000ff0b00720c */ /* 0x000fe40003f45270 */
[----:B------:R-:W-:Y:S01]  /*2480*/  LOP3.LUT R5, R3, 0x7fffff, RZ, 0xc0, !PT ;  /* 0x007fffff03057812 */ /* 0x000fe200078ec0ff */
[----:B------:R-:W-:Y:S01]  /*2490*/  FFMA.RP R3, R14, R12, R17 ;  /* 0x0000000c0e037223 */ /* 0x000fe20000008011 */
[----:B------:R-:W-:Y:S02]  /*24a0*/  ISETP.NE.AND P1, PT, R11, RZ, PT ;  /* 0x000000ff0b00720c */ /* 0x000fe40003f25270 */
[----:B------:R-:W-:Y:S02]  /*24b0*/  LOP3.LUT R5, R5, 0x800000, RZ, 0xfc, !PT ;  /* 0x0080000005057812 */ /* 0x000fe400078efcff */
[----:B------:R-:W-:-:S02]  /*24c0*/  IADD3 R11, PT, PT, -R11, RZ, RZ ;  /* 0x000000ff0b0b7210 */ /* 0x000fc40007ffe1ff */
[----:B------:R-:W-:Y:S02]  /*24d0*/  SHF.L.U32 R10, R5, R10, RZ ;  /* 0x0000000a050a7219 */ /* 0x000fe400000006ff */
[----:B------:R-:W-:Y:S02]  /*24e0*/  FSETP.NEU.FTZ.AND P0, PT, R3, R4, PT ;  /* 0x000000040300720b */ /* 0x000fe40003f1d000 */
[----:B------:R-:W-:Y:S02]  /*24f0*/  SEL R4, R11, RZ, P2 ;  /* 0x000000ff0b047207 */ /* 0x000fe40001000000 */
[----:B------:R-:W-:Y:S02]  /*2500*/  ISETP.NE.AND P1, PT, R10, RZ, P1 ;  /* 0x000000ff0a00720c */ /* 0x000fe40000f25270 */
[----:B------:R-:W-:Y:S02]  /*2510*/  SHF.R.U32.HI R4, RZ, R4, R5 ;  /* 0x00000004ff047219 */ /* 0x000fe40000011605 */
[----:B------:R-:W-:-:S02]  /*2520*/  PLOP3.LUT P0, PT, P0, P1, PT, 0xf8, 0x8f ;  /* 0x00000000008f781c */ /* 0x000fc40000703f70 */
[----:B------:R-:W-:Y:S02]  /*2530*/  SHF.R.U32.HI R10, RZ, 0x1, R4 ;  /* 0x00000001ff0a7819 */ /* 0x000fe40000011604 */
[----:B------:R-:W-:-:S04]  /*2540*/  SEL R3, RZ, 0x1, !P0 ;  /* 0x00000001ff037807 */ /* 0x000fc80004000000 */
[----:B------:R-:W-:-:S04]  /*2550*/  LOP3.LUT R3, R3, 0x1, R10, 0xf8, !PT ;  /* 0x0000000103037812 */ /* 0x000fc800078ef80a */
[----:B------:R-:W-:-:S04]  /*2560*/  LOP3.LUT R3, R3, R4, RZ, 0xc0, !PT ;  /* 0x0000000403037212 */ /* 0x000fc800078ec0ff */
[----:B------:R-:W-:-:S04]  /*2570*/  IADD3 R3, PT, PT, R10, R3, RZ ;  /* 0x000000030a037210 */ /* 0x000fc80007ffe0ff */
[----:B------:R-:W-:Y:S01]  /*2580*/  LOP3.LUT R0, R3, R0, RZ, 0xfc, !PT ;  /* 0x0000000003007212 */ /* 0x000fe200078efcff */
[----:B------:R-:W-:Y:S06]  /*2590*/  BRA `(.L_x_26) ;  /* 0x0000000000107947 */ /* 0x000fec0003800000 */
.L_x_25:
[----:B------:R-:W-:-:S04]  /*25a0*/  LOP3.LUT R0, R0, 0x80000000, RZ, 0xc0, !PT ;  /* 0x8000000000007812 */ /* 0x000fc800078ec0ff */
[----:B------:R-:W-:Y:S01]  /*25b0*/  LOP3.LUT R0, R0, 0x7f800000, RZ, 0xfc, !PT ;  /* 0x7f80000000007812 */ /* 0x000fe200078efcff */
[----:B------:R-:W-:Y:S06]  /*25c0*/  BRA `(.L_x_26) ;  /* 0x0000000000047947 */ /* 0x000fec0003800000 */
.L_x_24:
[----:B------:R-:W-:-:S07]  /*25d0*/  LEA R0, R5, R0, 0x17 ;  /* 0x0000000005007211 */ /* 0x000fce00078eb8ff */
.L_x_26:
[----:B------:R-:W-:Y:S05]  /*25e0*/  BSYNC.RECONVERGENT B2 ;  /* 0x0000000000027941 */ /* 0x000fea0003800200 */
.L_x_23:
[----:B------:R-:W-:Y:S05]  /*25f0*/  BRA `(.L_x_27) ;  /* 0x0000000000207947 */ /* 0x000fea0003800000 */
.L_x_22:
[----:B------:R-:W-:-:S04]  /*2600*/  LOP3.LUT R0, R10, 0x80000000, R3, 0x48, !PT ;  /* 0x800000000a007812 */ /* 0x000fc800078e4803 */
[----:B------:R-:W-:Y:S01]  /*2610*/  LOP3.LUT R0, R0, 0x7f800000, RZ, 0xfc, !PT ;  /* 0x7f80000000007812 */ /* 0x000fe200078efcff */
[----:B------:R-:W-:Y:S06]  /*2620*/  BRA `(.L_x_27) ;  /* 0x0000000000147947 */ /* 0x000fec0003800000 */
.L_x_21:
[----:B------:R-:W-:Y:S01]  /*2630*/  LOP3.LUT R0, R10, 0x80000000, R3, 0x48, !PT ;  /* 0x800000000a007812 */ /* 0x000fe200078e4803 */
[----:B------:R-:W-:Y:S06]  /*2640*/  BRA `(.L_x_27) ;  /* 0x00000000000c7947 */ /* 0x000fec0003800000 */
.L_x_20:
[----:B------:R-:W0:Y:S01]  /*2650*/  MUFU.RSQ R0, -QNAN ;  /* 0xffc0000000007908 */ /* 0x000e220000001400 */
[----:B------:R-:W-:Y:S05]  /*2660*/  BRA `(.L_x_27) ;  /* 0x0000000000047947 */ /* 0x000fea0003800000 */
.L_x_19:
[----:B------:R-:W-:-:S07]  /*2670*/  FADD.FTZ R0, R3, R0 ;  /* 0x0000000003007221 */ /* 0x000fce0000010000 */
.L_x_27:
[----:B------:R-:W-:Y:S05]  /*2680*/  BSYNC.RECONVERGENT B1 ;  /* 0x0000000000017941 */ /* 0x000fea0003800200 */
.L_x_17:
[----:B------:R-:W-:-:S04]  /*2690*/  HFMA2 R3, -RZ, RZ, 0, 0 ;  /* 0x00000000ff037431 */ /* 0x000fc800000001ff */
[----:B0-----:R-:W-:Y:S05]  /*26a0*/  RET.REL.NODEC R2 `(_Z12instancenormPKfPfS0_S0_) ;  /* 0xffffffd802547950 */ /* 0x001fea0003c3ffff */
.L_x_28:
[----:B------:R-:W-:-:S00]  /*26b0*/  BRA `(.L_x_28) ;  /* 0xfffffffc00fc7947 */ /* 0x000fc0000383ffff */
[----:B------:R-:W-:-:S00]  /*26c0*/  NOP ;  /* 0x0000000000007918 */ /* 0x000fc00000000000 */
        /* <DEDUP_REMOVED lines=11> */
.L_x_31:


//--------------------- .nv.shared.reserved.0     --------------------------
	.section	.nv.shared.reserved.0,"aw",@nobits
	.weak		__nv_reservedSMEM_offset_0_alias
	.size		__nv_reservedSMEM_offset_0_alias, 0, 64
	.other		__nv_reservedSMEM_offset_0_alias,@"STO_CUDA_RESERVED_SHARED STV_DEFAULT"
__nv_reservedSMEM_offset_0_alias:
	.zero		0
	.zero		64


//--------------------- .nv.constant0._Z12instancenormPKfPfS0_S0_ --------------------------
	.section	.nv.constant0._Z12instancenormPKfPfS0_S0_,"a",@progbits
	.sectionflags	@""
	.align	4
.nv.constant0._Z12instancenormPKfPfS0_S0_:
	.zero		928


//--------------------- SYMBOLS --------------------------

	.type		.nv.reservedSmem.offset0,@object
	.size		.nv.reservedSmem.offset0,0x4
